//
// Generated by NVIDIA NVVM Compiler
//
// Compiler Build ID: CL-36424714
// Cuda compilation tools, release 13.0, V13.0.88
// Based on NVVM 20.0.0
//

.version 9.0
.target sm_100
.address_size 64

	// .globl	_Z7kernel2PjS_jj
.extern .shared .align 16 .b8 val[];

.visible .entry _Z7kernel2PjS_jj(
	.param .u64 .ptr .align 1 _Z7kernel2PjS_jj_param_0,
	.param .u64 .ptr .align 1 _Z7kernel2PjS_jj_param_1,
	.param .u32 _Z7kernel2PjS_jj_param_2,
	.param .u32 _Z7kernel2PjS_jj_param_3
)
{
	.reg .pred 	%p<19>;
	.reg .b32 	%r<81>;
	.reg .b64 	%rd<17>;

	ld.param.u64 	%rd6, [_Z7kernel2PjS_jj_param_0];
	ld.param.u64 	%rd5, [_Z7kernel2PjS_jj_param_1];
	ld.param.u32 	%r35, [_Z7kernel2PjS_jj_param_2];
	cvta.to.global.u64 	%rd1, %rd6;
	mov.u32 	%r1, %tid.x;
	mov.u32 	%r2, %ctaid.y;
	mov.u32 	%r3, %ntid.x;
	mov.u32 	%r4, %ctaid.x;
	mad.lo.s32 	%r73, %r4, %r3, %r1;
	add.s32 	%r6, %r73, %r3;
	min.u32 	%r7, %r6, %r35;
	shl.b32 	%r36, %r1, 2;
	mov.u32 	%r37, val;
	add.s32 	%r8, %r37, %r36;
	mov.b32 	%r38, 0;
	st.shared.u32 	[%r8], %r38;
	setp.ge.s32 	%p1, %r73, %r7;
	@%p1 bra 	$L__BB0_7;
	max.s32 	%r40, %r7, %r6;
	not.b32 	%r41, %r4;
	mad.lo.s32 	%r42, %r3, %r41, %r40;
	sub.s32 	%r43, %r42, %r1;
	setp.ne.s32 	%p2, %r43, 0;
	selp.u32 	%r44, 1, 0, %p2;
	selp.s32 	%r45, -1, 0, %p2;
	add.s32 	%r46, %r43, %r45;
	div.u32 	%r47, %r46, %r3;
	add.s32 	%r9, %r47, %r44;
	and.b32  	%r48, %r9, 3;
	setp.eq.s32 	%p3, %r48, 3;
	mov.b32 	%r76, 0;
	@%p3 bra 	$L__BB0_6;
	add.s32 	%r50, %r9, 1;
	and.b32  	%r51, %r50, 3;
	neg.s32 	%r68, %r51;
	mov.b32 	%r76, 0;
$L__BB0_3:
	.pragma "nounroll";
	mul.wide.s32 	%rd7, %r73, 4;
	add.s64 	%rd8, %rd1, %rd7;
	ld.global.u32 	%r52, [%rd8];
	setp.ne.s32 	%p4, %r52, %r2;
	@%p4 bra 	$L__BB0_5;
	add.s32 	%r76, %r76, 1;
	st.shared.u32 	[%r8], %r76;
$L__BB0_5:
	add.s32 	%r73, %r73, %r3;
	add.s32 	%r68, %r68, 1;
	setp.ne.s32 	%p5, %r68, 0;
	@%p5 bra 	$L__BB0_3;
$L__BB0_6:
	setp.lt.u32 	%p6, %r9, 3;
	@%p6 bra 	$L__BB0_7;
	bra.uni 	$L__BB0_16;
$L__BB0_7:
	setp.lt.u32 	%p12, %r3, 2;
	@%p12 bra 	$L__BB0_12;
	mov.b32 	%r80, 1;
$L__BB0_9:
	bar.sync 	0;
	shl.b32 	%r33, %r80, 1;
	add.s32 	%r58, %r33, 1023;
	and.b32  	%r60, %r58, %r1;
	setp.ne.s32 	%p13, %r60, 0;
	add.s32 	%r61, %r80, %r1;
	setp.ge.s32 	%p14, %r61, %r3;
	or.pred  	%p15, %p13, %p14;
	@%p15 bra 	$L__BB0_11;
	shl.b32 	%r62, %r80, 2;
	add.s32 	%r63, %r8, %r62;
	ld.shared.u32 	%r64, [%r63];
	ld.shared.u32 	%r65, [%r8];
	add.s32 	%r66, %r65, %r64;
	st.shared.u32 	[%r8], %r66;
$L__BB0_11:
	setp.lt.s32 	%p16, %r33, %r3;
	mov.u32 	%r80, %r33;
	@%p16 bra 	$L__BB0_9;
$L__BB0_12:
	setp.ne.s32 	%p17, %r1, 0;
	@%p17 bra 	$L__BB0_15;
	ld.shared.u32 	%r34, [val];
	setp.eq.s32 	%p18, %r34, 0;
	@%p18 bra 	$L__BB0_15;
	cvta.to.global.u64 	%rd14, %rd5;
	mul.wide.u32 	%rd15, %r2, 4;
	add.s64 	%rd16, %rd14, %rd15;
	atom.global.add.u32 	%r67, [%rd16], %r34;
$L__BB0_15:
	ret;
$L__BB0_16:
	mul.wide.s32 	%rd9, %r73, 4;
	add.s64 	%rd2, %rd1, %rd9;
	ld.global.u32 	%r53, [%rd2];
	setp.ne.s32 	%p7, %r53, %r2;
	@%p7 bra 	$L__BB0_18;
	add.s32 	%r76, %r76, 1;
	st.shared.u32 	[%r8], %r76;
$L__BB0_18:
	shl.b32 	%r24, %r3, 2;
	cvt.u64.u32 	%rd10, %r24;
	add.s64 	%rd3, %rd2, %rd10;
	ld.global.u32 	%r54, [%rd3];
	setp.ne.s32 	%p8, %r54, %r2;
	@%p8 bra 	$L__BB0_20;
	add.s32 	%r76, %r76, 1;
	st.shared.u32 	[%r8], %r76;
$L__BB0_20:
	add.s64 	%rd4, %rd3, %rd10;
	ld.global.u32 	%r55, [%rd4];
	setp.ne.s32 	%p9, %r55, %r2;
	@%p9 bra 	$L__BB0_22;
	add.s32 	%r76, %r76, 1;
	st.shared.u32 	[%r8], %r76;
$L__BB0_22:
	add.s64 	%rd13, %rd4, %rd10;
	ld.global.u32 	%r56, [%rd13];
	setp.ne.s32 	%p10, %r56, %r2;
	@%p10 bra 	$L__BB0_24;
	add.s32 	%r76, %r76, 1;
	st.shared.u32 	[%r8], %r76;
$L__BB0_24:
	add.s32 	%r73, %r24, %r73;
	setp.lt.s32 	%p11, %r73, %r7;
	@%p11 bra 	$L__BB0_16;
	bra.uni 	$L__BB0_7;

}
	// .globl	_Z7kernel1PjS_jj
.visible .entry _Z7kernel1PjS_jj(
	.param .u64 .ptr .align 1 _Z7kernel1PjS_jj_param_0,
	.param .u64 .ptr .align 1 _Z7kernel1PjS_jj_param_1,
	.param .u32 _Z7kernel1PjS_jj_param_2,
	.param .u32 _Z7kernel1PjS_jj_param_3
)
{
	.reg .pred 	%p<35>;
	.reg .b16 	%rs<3>;
	.reg .b32 	%r<136>;
	.reg .b64 	%rd<20>;

	ld.param.u64 	%rd7, [_Z7kernel1PjS_jj_param_0];
	ld.param.u64 	%rd8, [_Z7kernel1PjS_jj_param_1];
	ld.param.u32 	%r62, [_Z7kernel1PjS_jj_param_2];
	ld.param.u32 	%r63, [_Z7kernel1PjS_jj_param_3];
	cvta.to.global.u64 	%rd1, %rd8;
	mov.u32 	%r1, %tid.x;
	mov.u32 	%r2, %ntid.x;
	mov.u32 	%r64, %ctaid.x;
	mad.lo.s32 	%r3, %r64, %r2, %r1;
	cvt.u16.u32 	%rs1, %r2;
	div.u16 	%rs2, 4096, %rs1;
	cvt.u32.u16 	%r65, %rs2;
	mul.lo.s32 	%r133, %r1, %r65;
	add.s32 	%r66, %r133, %r65;
	min.u32 	%r5, %r66, %r63;
	setp.le.u32 	%p1, %r63, %r133;
	@%p1 bra 	$L__BB1_13;
	add.s32 	%r67, %r133, 1;
	max.u32 	%r68, %r5, %r67;
	sub.s32 	%r6, %r68, %r133;
	and.b32  	%r7, %r6, 15;
	sub.s32 	%r69, %r133, %r68;
	setp.gt.u32 	%p2, %r69, -16;
	mov.u32 	%r125, %r133;
	@%p2 bra 	$L__BB1_4;
	and.b32  	%r70, %r6, -16;
	neg.s32 	%r123, %r70;
	shl.b32 	%r71, %r133, 2;
	mov.u32 	%r72, val;
	add.s32 	%r73, %r71, %r72;
	add.s32 	%r122, %r73, 32;
	mov.u32 	%r125, %r133;
$L__BB1_3:
	.pragma "nounroll";
	mov.b32 	%r74, 0;
	st.shared.u32 	[%r122+-32], %r74;
	st.shared.u32 	[%r122+-28], %r74;
	st.shared.u32 	[%r122+-24], %r74;
	st.shared.u32 	[%r122+-20], %r74;
	st.shared.u32 	[%r122+-16], %r74;
	st.shared.u32 	[%r122+-12], %r74;
	st.shared.u32 	[%r122+-8], %r74;
	st.shared.u32 	[%r122+-4], %r74;
	st.shared.u32 	[%r122], %r74;
	st.shared.u32 	[%r122+4], %r74;
	st.shared.u32 	[%r122+8], %r74;
	st.shared.u32 	[%r122+12], %r74;
	st.shared.u32 	[%r122+16], %r74;
	st.shared.u32 	[%r122+20], %r74;
	st.shared.u32 	[%r122+24], %r74;
	st.shared.u32 	[%r122+28], %r74;
	add.s32 	%r125, %r125, 16;
	add.s32 	%r123, %r123, 16;
	add.s32 	%r122, %r122, 64;
	setp.ne.s32 	%p3, %r123, 0;
	@%p3 bra 	$L__BB1_3;
$L__BB1_4:
	setp.eq.s32 	%p4, %r7, 0;
	@%p4 bra 	$L__BB1_13;
	and.b32  	%r17, %r6, 7;
	setp.lt.u32 	%p5, %r7, 8;
	@%p5 bra 	$L__BB1_7;
	shl.b32 	%r75, %r125, 2;
	mov.u32 	%r76, val;
	add.s32 	%r77, %r76, %r75;
	mov.b32 	%r78, 0;
	st.shared.u32 	[%r77], %r78;
	st.shared.u32 	[%r77+4], %r78;
	st.shared.u32 	[%r77+8], %r78;
	st.shared.u32 	[%r77+12], %r78;
	st.shared.u32 	[%r77+16], %r78;
	st.shared.u32 	[%r77+20], %r78;
	st.shared.u32 	[%r77+24], %r78;
	st.shared.u32 	[%r77+28], %r78;
	add.s32 	%r125, %r125, 8;
$L__BB1_7:
	setp.eq.s32 	%p6, %r17, 0;
	@%p6 bra 	$L__BB1_13;
	and.b32  	%r20, %r6, 3;
	setp.lt.u32 	%p7, %r17, 4;
	@%p7 bra 	$L__BB1_10;
	shl.b32 	%r79, %r125, 2;
	mov.u32 	%r80, val;
	add.s32 	%r81, %r80, %r79;
	mov.b32 	%r82, 0;
	st.shared.u32 	[%r81], %r82;
	st.shared.u32 	[%r81+4], %r82;
	st.shared.u32 	[%r81+8], %r82;
	st.shared.u32 	[%r81+12], %r82;
	add.s32 	%r125, %r125, 4;
$L__BB1_10:
	setp.eq.s32 	%p8, %r20, 0;
	@%p8 bra 	$L__BB1_13;
	shl.b32 	%r83, %r125, 2;
	mov.u32 	%r84, val;
	add.s32 	%r129, %r84, %r83;
	neg.s32 	%r128, %r20;
$L__BB1_12:
	.pragma "nounroll";
	mov.b32 	%r85, 0;
	st.shared.u32 	[%r129], %r85;
	add.s32 	%r129, %r129, 4;
	add.s32 	%r128, %r128, 1;
	setp.ne.s32 	%p9, %r128, 0;
	@%p9 bra 	$L__BB1_12;
$L__BB1_13:
	bar.sync 	0;
	setp.ge.u32 	%p10, %r3, %r62;
	@%p10 bra 	$L__BB1_15;
	cvta.to.global.u64 	%rd9, %rd7;
	mul.wide.s32 	%rd10, %r3, 4;
	add.s64 	%rd11, %rd9, %rd10;
	ld.global.u32 	%r86, [%rd11];
	shl.b32 	%r87, %r86, 2;
	mov.u32 	%r88, val;
	add.s32 	%r89, %r88, %r87;
	atom.shared.add.u32 	%r90, [%r89], 1;
$L__BB1_15:
	setp.le.u32 	%p11, %r63, %r133;
	bar.sync 	0;
	@%p11 bra 	$L__BB1_56;
	add.s32 	%r91, %r133, 1;
	max.u32 	%r92, %r5, %r91;
	sub.s32 	%r29, %r92, %r133;
	and.b32  	%r30, %r29, 7;
	sub.s32 	%r93, %r133, %r92;
	setp.gt.u32 	%p12, %r93, -8;
	@%p12 bra 	$L__BB1_35;
	and.b32  	%r94, %r29, -8;
	neg.s32 	%r131, %r94;
	shl.b32 	%r95, %r133, 2;
	mov.u32 	%r96, val;
	add.s32 	%r97, %r95, %r96;
	add.s32 	%r130, %r97, 16;
	div.u32 	%r98, 4096, %r2;
	mul.wide.u32 	%rd12, %r98, %r1;
	shl.b64 	%rd13, %rd12, 2;
	add.s64 	%rd14, %rd13, %rd1;
	add.s64 	%rd19, %rd14, 16;
$L__BB1_18:
	.pragma "nounroll";
	ld.shared.u32 	%r36, [%r130+-16];
	setp.eq.s32 	%p13, %r36, 0;
	@%p13 bra 	$L__BB1_20;
	atom.global.add.u32 	%r99, [%rd19+-16], %r36;
$L__BB1_20:
	ld.shared.u32 	%r37, [%r130+-12];
	setp.eq.s32 	%p14, %r37, 0;
	@%p14 bra 	$L__BB1_22;
	atom.global.add.u32 	%r100, [%rd19+-12], %r37;
$L__BB1_22:
	ld.shared.u32 	%r38, [%r130+-8];
	setp.eq.s32 	%p15, %r38, 0;
	@%p15 bra 	$L__BB1_24;
	atom.global.add.u32 	%r101, [%rd19+-8], %r38;
$L__BB1_24:
	ld.shared.u32 	%r39, [%r130+-4];
	setp.eq.s32 	%p16, %r39, 0;
	@%p16 bra 	$L__BB1_26;
	atom.global.add.u32 	%r102, [%rd19+-4], %r39;
$L__BB1_26:
	ld.shared.u32 	%r40, [%r130];
	setp.eq.s32 	%p17, %r40, 0;
	@%p17 bra 	$L__BB1_28;
	atom.global.add.u32 	%r103, [%rd19], %r40;
$L__BB1_28:
	ld.shared.u32 	%r41, [%r130+4];
	setp.eq.s32 	%p18, %r41, 0;
	@%p18 bra 	$L__BB1_30;
	atom.global.add.u32 	%r104, [%rd19+4], %r41;
$L__BB1_30:
	ld.shared.u32 	%r42, [%r130+8];
	setp.eq.s32 	%p19, %r42, 0;
	@%p19 bra 	$L__BB1_32;
	atom.global.add.u32 	%r105, [%rd19+8], %r42;
$L__BB1_32:
	ld.shared.u32 	%r43, [%r130+12];
	setp.eq.s32 	%p20, %r43, 0;
	@%p20 bra 	$L__BB1_34;
	atom.global.add.u32 	%r106, [%rd19+12], %r43;
$L__BB1_34:
	add.s32 	%r133, %r133, 8;
	add.s32 	%r131, %r131, 8;
	add.s32 	%r130, %r130, 32;
	add.s64 	%rd19, %rd19, 32;
	setp.ne.s32 	%p21, %r131, 0;
	@%p21 bra 	$L__BB1_18;
$L__BB1_35:
	setp.eq.s32 	%p22, %r30, 0;
	@%p22 bra 	$L__BB1_56;
	and.b32  	%r48, %r29, 3;
	setp.lt.u32 	%p23, %r30, 4;
	@%p23 bra 	$L__BB1_46;
	shl.b32 	%r107, %r133, 2;
	mov.u32 	%r108, val;
	add.s32 	%r49, %r108, %r107;
	ld.shared.u32 	%r50, [%r49];
	setp.eq.s32 	%p24, %r50, 0;
	mul.wide.u32 	%rd15, %r133, 4;
	add.s64 	%rd5, %rd1, %rd15;
	@%p24 bra 	$L__BB1_39;
	atom.global.add.u32 	%r109, [%rd5], %r50;
$L__BB1_39:
	ld.shared.u32 	%r51, [%r49+4];
	setp.eq.s32 	%p25, %r51, 0;
	@%p25 bra 	$L__BB1_41;
	atom.global.add.u32 	%r110, [%rd5+4], %r51;
$L__BB1_41:
	ld.shared.u32 	%r52, [%r49+8];
	setp.eq.s32 	%p26, %r52, 0;
	@%p26 bra 	$L__BB1_43;
	atom.global.add.u32 	%r111, [%rd5+8], %r52;
$L__BB1_43:
	ld.shared.u32 	%r53, [%r49+12];
	setp.eq.s32 	%p27, %r53, 0;
	@%p27 bra 	$L__BB1_45;
	atom.global.add.u32 	%r112, [%rd5+12], %r53;
$L__BB1_45:
	add.s32 	%r133, %r133, 4;
$L__BB1_46:
	setp.eq.s32 	%p28, %r48, 0;
	@%p28 bra 	$L__BB1_56;
	setp.eq.s32 	%p29, %r48, 1;
	@%p29 bra 	$L__BB1_53;
	shl.b32 	%r113, %r133, 2;
	mov.u32 	%r114, val;
	add.s32 	%r56, %r114, %r113;
	ld.shared.u32 	%r57, [%r56];
	setp.eq.s32 	%p30, %r57, 0;
	mul.wide.u32 	%rd16, %r133, 4;
	add.s64 	%rd6, %rd1, %rd16;
	@%p30 bra 	$L__BB1_50;
	atom.global.add.u32 	%r115, [%rd6], %r57;
$L__BB1_50:
	ld.shared.u32 	%r58, [%r56+4];
	setp.eq.s32 	%p31, %r58, 0;
	@%p31 bra 	$L__BB1_52;
	atom.global.add.u32 	%r116, [%rd6+4], %r58;
$L__BB1_52:
	add.s32 	%r133, %r133, 2;
$L__BB1_53:
	and.b32  	%r117, %r29, 1;
	setp.eq.b32 	%p32, %r117, 1;
	not.pred 	%p33, %p32;
	@%p33 bra 	$L__BB1_56;
	shl.b32 	%r118, %r133, 2;
	mov.u32 	%r119, val;
	add.s32 	%r120, %r119, %r118;
	ld.shared.u32 	%r61, [%r120];
	setp.eq.s32 	%p34, %r61, 0;
	@%p34 bra 	$L__BB1_56;
	mul.wide.u32 	%rd17, %r133, 4;
	add.s64 	%rd18, %rd1, %rd17;
	atom.global.add.u32 	%r121, [%rd18], %r61;
$L__BB1_56:
	ret;

}
	// .globl	_Z14convert_kernelPjj
.visible .entry _Z14convert_kernelPjj(
	.param .u64 .ptr .align 1 _Z14convert_kernelPjj_param_0,
	.param .u32 _Z14convert_kernelPjj_param_1
)
{
	.reg .pred 	%p<2>;
	.reg .b32 	%r<8>;
	.reg .b64 	%rd<5>;

	ld.param.u64 	%rd1, [_Z14convert_kernelPjj_param_0];
	ld.param.u32 	%r2, [_Z14convert_kernelPjj_param_1];
	mov.u32 	%r3, %ctaid.x;
	mov.u32 	%r4, %ntid.x;
	mov.u32 	%r5, %tid.x;
	mad.lo.s32 	%r1, %r3, %r4, %r5;
	setp.ge.u32 	%p1, %r1, %r2;
	@%p1 bra 	$L__BB2_2;
	cvta.to.global.u64 	%rd2, %rd1;
	mul.wide.s32 	%rd3, %r1, 4;
	add.s64 	%rd4, %rd2, %rd3;
	ld.global.u32 	%r6, [%rd4];
	min.u32 	%r7, %r6, 127;
	st.global.u32 	[%rd4], %r7;
$L__BB2_2:
	ret;

}


// ===== COMPILED SASS (sm_100) =====

	.target	sm_100

	.elftype	@"ET_EXEC"


//--------------------- .note.nv.tkinfo           --------------------------
	.section	.note.nv.tkinfo,"",@"SHT_NOTE"
	.sectionflags	@"SHF_NOTE_NV_TKINFO"
	.tkinfo
        /*0018*/ 	.word	0x00000002
        /*0030*/ 	.string	""
        /*0030*/ 	.string	"ptxas"
        /*0030*/ 	.string	"Cuda compilation tools, release 13.0, V13.0.88"
        /*0030*/ 	.string	"Build cuda_13.0.r13.0/compiler.36424714_0"
        /*0030*/ 	.string	"-arch sm_100 -m 64 "



//--------------------- .note.nv.cuinfo           --------------------------
	.section	.note.nv.cuinfo,"",@"SHT_NOTE"
	.sectionflags	@"SHF_NOTE_NV_CUINFO"
        /*0018*/ 	.short	0x0002
        /*001a*/ 	.short	0x0064
        /*001c*/ 	.short	0x0082
	.zero		2


//--------------------- .nv.info                  --------------------------
	.section	.nv.info,"",@"SHT_CUDA_INFO"
	.align	4


	//----- nvinfo : EIATTR_REGCOUNT
	.align		4
        /*0000*/ 	.byte	0x04, 0x2f
        /*0002*/ 	.short	(.L_1 - .L_0)
	.align		4
.L_0:
        /*0004*/ 	.word	index@(_Z7kernel2PjS_jj)
        /*0008*/ 	.word	0x00000013


	//----- nvinfo : EIATTR_FRAME_SIZE
	.align		4
.L_1:
        /*000c*/ 	.byte	0x04, 0x11
        /*000e*/ 	.short	(.L_3 - .L_2)
	.align		4
.L_2:
        /*0010*/ 	.word	index@(_Z7kernel2PjS_jj)
        /*0014*/ 	.word	0x00000000


	//----- nvinfo : EIATTR_REGCOUNT
	.align		4
.L_3:
        /*0018*/ 	.byte	0x04, 0x2f
        /*001a*/ 	.short	(.L_5 - .L_4)
	.align		4
.L_4:
        /*001c*/ 	.word	index@(_Z7kernel1PjS_jj)
        /*0020*/ 	.word	0x0000001a


	//----- nvinfo : EIATTR_FRAME_SIZE
	.align		4
.L_5:
        /*0024*/ 	.byte	0x04, 0x11
        /*0026*/ 	.short	(.L_7 - .L_6)
	.align		4
.L_6:
        /*0028*/ 	.word	index@($__internal_0_$__cuda_sm20_div_u16)
        /*002c*/ 	.word	0x00000000


	//----- nvinfo : EIATTR_FRAME_SIZE
	.align		4
.L_7:
        /*0030*/ 	.byte	0x04, 0x11
        /*0032*/ 	.short	(.L_9 - .L_8)
	.align		4
.L_8:
        /*0034*/ 	.word	index@(_Z7kernel1PjS_jj)
        /*0038*/ 	.word	0x00000000


	//----- nvinfo : EIATTR_REGCOUNT
	.align		4
.L_9:
        /*003c*/ 	.byte	0x04, 0x2f
        /*003e*/ 	.short	(.L_11 - .L_10)
	.align		4
.L_10:
        /*0040*/ 	.word	index@(_Z14convert_kernelPjj)
        /*0044*/ 	.word	0x00000008


	//----- nvinfo : EIATTR_FRAME_SIZE
	.align		4
.L_11:
        /*0048*/ 	.byte	0x04, 0x11
        /*004a*/ 	.short	(.L_13 - .L_12)
	.align		4
.L_12:
        /*004c*/ 	.word	index@(_Z14convert_kernelPjj)
        /*0050*/ 	.word	0x00000000


	//----- nvinfo : EIATTR_MIN_STACK_SIZE
	.align		4
.L_13:
        /*0054*/ 	.byte	0x04, 0x12
        /*0056*/ 	.short	(.L_15 - .L_14)
	.align		4
.L_14:
        /*0058*/ 	.word	index@(_Z14convert_kernelPjj)
        /*005c*/ 	.word	0x00000000


	//----- nvinfo : EIATTR_MIN_STACK_SIZE
	.align		4
.L_15:
        /*0060*/ 	.byte	0x04, 0x12
        /*0062*/ 	.short	(.L_17 - .L_16)
	.align		4
.L_16:
        /*0064*/ 	.word	index@(_Z7kernel1PjS_jj)
        /*0068*/ 	.word	0x00000000


	//----- nvinfo : EIATTR_MIN_STACK_SIZE
	.align		4
.L_17:
        /*006c*/ 	.byte	0x04, 0x12
        /*006e*/ 	.short	(.L_19 - .L_18)
	.align		4
.L_18:
        /*0070*/ 	.word	index@(_Z7kernel2PjS_jj)
        /*0074*/ 	.word	0x00000000
.L_19:


//--------------------- .nv.compat                --------------------------
	.section	.nv.compat,"",@"SHT_CUDA_COMPAT_INFO"
	.align	4
        /*0000*/ 	.byte	0x02, 0x09, 0x00, 0x00, 0x02, 0x02, 0x01, 0x00, 0x02, 0x05, 0x05, 0x00, 0x03, 0x07, 0x01, 0x01
        /*0010*/ 	.byte	0x02, 0x03, 0x00, 0x00, 0x02, 0x06, 0x01, 0x00, 0x04, 0x0b, 0x08, 0x00, 0x01, 0x00, 0x00, 0x00
        /*0020*/ 	.byte	0x00, 0x00, 0x00, 0x00


//--------------------- .nv.info._Z14convert_kernelPjj --------------------------
	.section	.nv.info._Z14convert_kernelPjj,"",@"SHT_CUDA_INFO"
	.sectionflags	@""
	.align	4


	//----- nvinfo : EIATTR_CUDA_API_VERSION
	.align		4
        /*0000*/ 	.byte	0x04, 0x37
        /*0002*/ 	.short	(.L_21 - .L_20)
.L_20:
        /*0004*/ 	.word	0x00000082


	//----- nvinfo : EIATTR_KPARAM_INFO
	.align		4
.L_21:
        /*0008*/ 	.byte	0x04, 0x17
        /*000a*/ 	.short	(.L_23 - .L_22)
.L_22:
        /*000c*/ 	.word	0x00000000
        /*0010*/ 	.short	0x0001
        /*0012*/ 	.short	0x0008
        /*0014*/ 	.byte	0x00, 0xf0, 0x11, 0x00


	//----- nvinfo : EIATTR_KPARAM_INFO
	.align		4
.L_23:
        /*0018*/ 	.byte	0x04, 0x17
        /*001a*/ 	.short	(.L_25 - .L_24)
.L_24:
        /*001c*/ 	.word	0x00000000
        /*0020*/ 	.short	0x0000
        /*0022*/ 	.short	0x0000
        /*0024*/ 	.byte	0x00, 0xf5, 0x21, 0x00


	//----- nvinfo : EIATTR_SPARSE_MMA_MASK
	.align		4
.L_25:
        /*0028*/ 	.byte	0x03, 0x50
        /*002a*/ 	.short	0x0000


	//----- nvinfo : EIATTR_MAXREG_COUNT
	.align		4
        /*002c*/ 	.byte	0x03, 0x1b
        /*002e*/ 	.short	0x00ff


	//----- nvinfo : EIATTR_MERCURY_ISA_VERSION
	.align		4
        /*0030*/ 	.byte	0x03, 0x5f
        /*0032*/ 	.short	0x0101


	//----- nvinfo : EIATTR_VRC_CTA_INIT_COUNT
	.align		4
        /*0034*/ 	.byte	0x02, 0x4a
	.zero		1
	.zero		1


	//----- nvinfo : EIATTR_EXIT_INSTR_OFFSETS
	.align		4
        /*0038*/ 	.byte	0x04, 0x1c
        /*003a*/ 	.short	(.L_27 - .L_26)


	//   ....[0]....
.L_26:
        /*003c*/ 	.word	0x00000070


	//   ....[1]....
        /*0040*/ 	.word	0x000000e0


	//----- nvinfo : EIATTR_CBANK_PARAM_SIZE
	.align		4
.L_27:
        /*0044*/ 	.byte	0x03, 0x19
        /*0046*/ 	.short	0x000c


	//----- nvinfo : EIATTR_PARAM_CBANK
	.align		4
        /*0048*/ 	.byte	0x04, 0x0a
        /*004a*/ 	.short	(.L_29 - .L_28)
	.align		4
.L_28:
        /*004c*/ 	.word	index@(.nv.constant0._Z14convert_kernelPjj)
        /*0050*/ 	.short	0x0380
        /*0052*/ 	.short	0x000c


	//----- nvinfo : EIATTR_SW_WAR
	.align		4
.L_29:
        /*0054*/ 	.byte	0x04, 0x36
        /*0056*/ 	.short	(.L_31 - .L_30)
.L_30:
        /*0058*/ 	.word	0x00000008
.L_31:


//--------------------- .nv.info._Z7kernel1PjS_jj --------------------------
	.section	.nv.info._Z7kernel1PjS_jj,"",@"SHT_CUDA_INFO"
	.sectionflags	@""
	.align	4


	//----- nvinfo : EIATTR_CUDA_API_VERSION
	.align		4
        /*0000*/ 	.byte	0x04, 0x37
        /*0002*/ 	.short	(.L_33 - .L_32)
.L_32:
        /*0004*/ 	.word	0x00000082


	//----- nvinfo : EIATTR_KPARAM_INFO
	.align		4
.L_33:
        /*0008*/ 	.byte	0x04, 0x17
        /*000a*/ 	.short	(.L_35 - .L_34)
.L_34:
        /*000c*/ 	.word	0x00000000
        /*0010*/ 	.short	0x0003
        /*0012*/ 	.short	0x0014
        /*0014*/ 	.byte	0x00, 0xf0, 0x11, 0x00


	//----- nvinfo : EIATTR_KPARAM_INFO
	.align		4
.L_35:
        /*0018*/ 	.byte	0x04, 0x17
        /*001a*/ 	.short	(.L_37 - .L_36)
.L_36:
        /*001c*/ 	.word	0x00000000
        /*0020*/ 	.short	0x0002
        /*0022*/ 	.short	0x0010
        /*0024*/ 	.byte	0x00, 0xf0, 0x11, 0x00


	//----- nvinfo : EIATTR_KPARAM_INFO
	.align		4
.L_37:
        /*0028*/ 	.byte	0x04, 0x17
        /*002a*/ 	.short	(.L_39 - .L_38)
.L_38:
        /*002c*/ 	.word	0x00000000
        /*0030*/ 	.short	0x0001
        /*0032*/ 	.short	0x0008
        /*0034*/ 	.byte	0x00, 0xf5, 0x21, 0x00


	//----- nvinfo : EIATTR_KPARAM_INFO
	.align		4
.L_39:
        /*0038*/ 	.byte	0x04, 0x17
        /*003a*/ 	.short	(.L_41 - .L_40)
.L_40:
        /*003c*/ 	.word	0x00000000
        /*0040*/ 	.short	0x0000
        /*0042*/ 	.short	0x0000
        /*0044*/ 	.byte	0x00, 0xf5, 0x21, 0x00


	//----- nvinfo : EIATTR_SPARSE_MMA_MASK
	.align		4
.L_41:
        /*0048*/ 	.byte	0x03, 0x50
        /*004a*/ 	.short	0x0000


	//----- nvinfo : EIATTR_MAXREG_COUNT
	.align		4
        /*004c*/ 	.byte	0x03, 0x1b
        /*004e*/ 	.short	0x00ff


	//----- nvinfo : EIATTR_NUM_BARRIERS
	.align		4
        /*0050*/ 	.byte	0x02, 0x4c
        /*0052*/ 	.byte	0x01
	.zero		1


	//----- nvinfo : EIATTR_MERCURY_ISA_VERSION
	.align		4
        /*0054*/ 	.byte	0x03, 0x5f
        /*0056*/ 	.short	0x0101


	//----- nvinfo : EIATTR_VRC_CTA_INIT_COUNT
	.align		4
        /*0058*/ 	.byte	0x02, 0x4a
	.zero		1
	.zero		1


	//----- nvinfo : EIATTR_EXIT_INSTR_OFFSETS
	.align		4
        /*005c*/ 	.byte	0x04, 0x1c
        /*005e*/ 	.short	(.L_43 - .L_42)


	//   ....[0]....
.L_42:
        /*0060*/ 	.word	0x00000770


	//   ....[1]....
        /*0064*/ 	.word	0x00000da0


	//   ....[2]....
        /*0068*/ 	.word	0x00001000


	//   ....[3]....
        /*006c*/ 	.word	0x000011a0


	//   ....[4]....
        /*0070*/ 	.word	0x00001210


	//   ....[5]....
        /*0074*/ 	.word	0x00001250


	//----- nvinfo : EIATTR_CRS_STACK_SIZE
	.align		4
.L_43:
        /*0078*/ 	.byte	0x04, 0x1e
        /*007a*/ 	.short	(.L_45 - .L_44)
.L_44:
        /*007c*/ 	.word	0x00000000


	//----- nvinfo : EIATTR_CBANK_PARAM_SIZE
	.align		4
.L_45:
        /*0080*/ 	.byte	0x03, 0x19
        /*0082*/ 	.short	0x0018


	//----- nvinfo : EIATTR_PARAM_CBANK
	.align		4
        /*0084*/ 	.byte	0x04, 0x0a
        /*0086*/ 	.short	(.L_47 - .L_46)
	.align		4
.L_46:
        /*0088*/ 	.word	index@(.nv.constant0._Z7kernel1PjS_jj)
        /*008c*/ 	.short	0x0380
        /*008e*/ 	.short	0x0018


	//----- nvinfo : EIATTR_SW_WAR
	.align		4
.L_47:
        /*0090*/ 	.byte	0x04, 0x36
        /*0092*/ 	.short	(.L_49 - .L_48)
.L_48:
        /*0094*/ 	.word	0x00000008
.L_49:


//--------------------- .nv.info._Z7kernel2PjS_jj --------------------------
	.section	.nv.info._Z7kernel2PjS_jj,"",@"SHT_CUDA_INFO"
	.sectionflags	@""
	.align	4


	//----- nvinfo : EIATTR_CUDA_API_VERSION
	.align		4
        /*0000*/ 	.byte	0x04, 0x37
        /*0002*/ 	.short	(.L_51 - .L_50)
.L_50:
        /*0004*/ 	.word	0x00000082


	//----- nvinfo : EIATTR_KPARAM_INFO
	.align		4
.L_51:
        /*0008*/ 	.byte	0x04, 0x17
        /*000a*/ 	.short	(.L_53 - .L_52)
.L_52:
        /*000c*/ 	.word	0x00000000
        /*0010*/ 	.short	0x0003
        /*0012*/ 	.short	0x0014
        /*0014*/ 	.byte	0x00, 0xf0, 0x11, 0x00


	//----- nvinfo : EIATTR_KPARAM_INFO
	.align		4
.L_53:
        /*0018*/ 	.byte	0x04, 0x17
        /*001a*/ 	.short	(.L_55 - .L_54)
.L_54:
        /*001c*/ 	.word	0x00000000
        /*0020*/ 	.short	0x0002
        /*0022*/ 	.short	0x0010
        /*0024*/ 	.byte	0x00, 0xf0, 0x11, 0x00


	//----- nvinfo : EIATTR_KPARAM_INFO
	.align		4
.L_55:
        /*0028*/ 	.byte	0x04, 0x17
        /*002a*/ 	.short	(.L_57 - .L_56)
.L_56:
        /*002c*/ 	.word	0x00000000
        /*0030*/ 	.short	0x0001
        /*0032*/ 	.short	0x0008
        /*0034*/ 	.byte	0x00, 0xf5, 0x21, 0x00


	//----- nvinfo : EIATTR_KPARAM_INFO
	.align		4
.L_57:
        /*0038*/ 	.byte	0x04, 0x17
        /*003a*/ 	.short	(.L_59 - .L_58)
.L_58:
        /*003c*/ 	.word	0x00000000
        /*0040*/ 	.short	0x0000
        /*0042*/ 	.short	0x0000
        /*0044*/ 	.byte	0x00, 0xf5, 0x21, 0x00


	//----- nvinfo : EIATTR_SPARSE_MMA_MASK
	.align		4
.L_59:
        /*0048*/ 	.byte	0x03, 0x50
        /*004a*/ 	.short	0x0000


	//----- nvinfo : EIATTR_MAXREG_COUNT
	.align		4
        /*004c*/ 	.byte	0x03, 0x1b
        /*004e*/ 	.short	0x00ff


	//----- nvinfo : EIATTR_NUM_BARRIERS
	.align		4
        /*0050*/ 	.byte	0x02, 0x4c
        /*0052*/ 	.byte	0x01
	.zero		1


	//----- nvinfo : EIATTR_MERCURY_ISA_VERSION
	.align		4
        /*0054*/ 	.byte	0x03, 0x5f
        /*0056*/ 	.short	0x0101


	//----- nvinfo : EIATTR_VRC_CTA_INIT_COUNT
	.align		4
        /*0058*/ 	.byte	0x02, 0x4a
	.zero		1
	.zero		1


	//----- nvinfo : EIATTR_EXIT_INSTR_OFFSETS
	.align		4
        /*005c*/ 	.byte	0x04, 0x1c
        /*005e*/ 	.short	(.L_61 - .L_60)


	//   ....[0]....
.L_60:
        /*0060*/ 	.word	0x00000720


	//   ....[1]....
        /*0064*/ 	.word	0x00000780


	//   ....[2]....
        /*0068*/ 	.word	0x000007c0


	//----- nvinfo : EIATTR_CRS_STACK_SIZE
	.align		4
.L_61:
        /*006c*/ 	.byte	0x04, 0x1e
        /*006e*/ 	.short	(.L_63 - .L_62)
.L_62:
        /*0070*/ 	.word	0x00000000


	//----- nvinfo : EIATTR_CBANK_PARAM_SIZE
	.align		4
.L_63:
        /*0074*/ 	.byte	0x03, 0x19
        /*0076*/ 	.short	0x0018


	//----- nvinfo : EIATTR_PARAM_CBANK
	.align		4
        /*0078*/ 	.byte	0x04, 0x0a
        /*007a*/ 	.short	(.L_65 - .L_64)
	.align		4
.L_64:
        /*007c*/ 	.word	index@(.nv.constant0._Z7kernel2PjS_jj)
        /*0080*/ 	.short	0x0380
        /*0082*/ 	.short	0x0018


	//----- nvinfo : EIATTR_SW_WAR
	.align		4
.L_65:
        /*0084*/ 	.byte	0x04, 0x36
        /*0086*/ 	.short	(.L_67 - .L_66)
.L_66:
        /*0088*/ 	.word	0x00000008
.L_67:


//--------------------- .nv.callgraph             --------------------------
	.section	.nv.callgraph,"",@"SHT_CUDA_CALLGRAPH"
	.align	4
	.sectionentsize	8
	.align		4
        /*0000*/ 	.word	0x00000000
	.align		4
        /*0004*/ 	.word	0xffffffff
	.align		4
        /*0008*/ 	.word	0x00000000
	.align		4
        /*000c*/ 	.word	0xfffffffe
	.align		4
        /*0010*/ 	.word	0x00000000
	.align		4
        /*0014*/ 	.word	0xfffffffd
	.align		4
        /*0018*/ 	.word	0x00000000
	.align		4
        /*001c*/ 	.word	0xfffffffc


//--------------------- .text._Z14convert_kernelPjj --------------------------
	.section	.text._Z14convert_kernelPjj,"ax",@progbits
	.align	128
        .global         _Z14convert_kernelPjj
        .type           _Z14convert_kernelPjj,@function
        .size           _Z14convert_kernelPjj,(.L_x_59 - _Z14convert_kernelPjj)
        .other          _Z14convert_kernelPjj,@"STO_CUDA_ENTRY STV_DEFAULT"
_Z14convert_kernelPjj:
.text._Z14convert_kernelPjj:
[----:B------:R-:W-:Y:S01]  /*0000*/  LDC R1, c[0x0][0x37c] ;  /* 0x0000df00ff017b82 */ /* 0x000fe20000000800 */
[----:B------:R-:W0:Y:S07]  /*0010*/  S2R R0, SR_TID.X ;  /* 0x0000000000007919 */ /* 0x000e2e0000002100 */
[----:B------:R-:W0:Y:S01]  /*0020*/  S2UR UR4, SR_CTAID.X ;  /* 0x00000000000479c3 */ /* 0x000e220000002500 */
[----:B------:R-:W1:Y:S07]  /*0030*/  LDCU UR5, c[0x0][0x388] ;  /* 0x00007100ff0577ac */ /* 0x000e6e0008000800 */
[----:B------:R-:W0:Y:S02]  /*0040*/  LDC R5, c[0x0][0x360] ;  /* 0x0000d800ff057b82 */ /* 0x000e240000000800 */
[----:B0-----:R-:W-:-:S05]  /*0050*/  IMAD R5, R5, UR4, R0 ;  /* 0x0000000405057c24 */ /* 0x001fca000f8e0200 */
[----:B-1----:R-:W-:-:S13]  /*0060*/  ISETP.GE.U32.AND P0, PT, R5, UR5, PT ;  /* 0x0000000505007c0c */ /* 0x002fda000bf06070 */
[----:B------:R-:W-:Y:S05]  /*0070*/  @P0 EXIT ;  /* 0x000000000000094d */ /* 0x000fea0003800000 */
[----:B------:R-:W0:Y:S01]  /*0080*/  LDC.64 R2, c[0x0][0x380] ;  /* 0x0000e000ff027b82 */ /* 0x000e220000000a00 */
[----:B------:R-:W1:Y:S01]  /*0090*/  LDCU.64 UR4, c[0x0][0x358] ;  /* 0x00006b00ff0477ac */ /* 0x000e620008000a00 */
[----:B0-----:R-:W-:-:S05]  /*00a0*/  IMAD.WIDE R2, R5, 0x4, R2 ;  /* 0x0000000405027825 */ /* 0x001fca00078e0202 */
[----:B-1----:R-:W2:Y:S02]  /*00b0*/  LDG.E R0, desc[UR4][R2.64] ;  /* 0x0000000402007981 */ /* 0x002ea4000c1e1900 */
[----:B--2---:R-:W-:-:S05]  /*00c0*/  VIMNMX.U32 R5, PT, PT, R0, 0x7f, PT ;  /* 0x0000007f00057848 */ /* 0x004fca0003fe0000 */
[----:B------:R-:W-:Y:S01]  /*00d0*/  STG.E desc[UR4][R2.64], R5 ;  /* 0x0000000502007986 */ /* 0x000fe2000c101904 */
[----:B------:R-:W-:Y:S05]  /*00e0*/  EXIT ;  /* 0x000000000000794d */ /* 0x000fea0003800000 */
.L_x_0:
[----:B------:R-:W-:-:S00]  /*00f0*/  BRA `(.L_x_0) ;  /* 0xfffffffc00fc7947 */ /* 0x000fc0000383ffff */
[----:B------:R-:W-:-:S00]  /*0100*/  NOP ;  /* 0x0000000000007918 */ /* 0x000fc00000000000 */
[----:B------:R-:W-:-:S00]  /*0110*/  NOP ;  /* 0x0000000000007918 */ /* 0x000fc00000000000 */
[----:B------:R-:W-:-:S00]  /*0120*/  NOP ;  /* 0x0000000000007918 */ /* 0x000fc00000000000 */
[----:B------:R-:W-:-:S00]  /*0130*/  NOP ;  /* 0x0000000000007918 */ /* 0x000fc00000000000 */
[----:B------:R-:W-:-:S00]  /*0140*/  NOP ;  /* 0x0000000000007918 */ /* 0x000fc00000000000 */
[----:B------:R-:W-:-:S00]  /*0150*/  NOP ;  /* 0x0000000000007918 */ /* 0x000fc00000000000 */
[----:B------:R-:W-:-:S00]  /*0160*/  NOP ;  /* 0x0000000000007918 */ /* 0x000fc00000000000 */
[----:B------:R-:W-:-:S00]  /*0170*/  NOP ;  /* 0x0000000000007918 */ /* 0x000fc00000000000 */
.L_x_59:


//--------------------- .text._Z7kernel1PjS_jj    --------------------------
	.section	.text._Z7kernel1PjS_jj,"ax",@progbits
	.align	128
        .global         _Z7kernel1PjS_jj
        .type           _Z7kernel1PjS_jj,@function
        .size           _Z7kernel1PjS_jj,(.L_x_58 - _Z7kernel1PjS_jj)
        .other          _Z7kernel1PjS_jj,@"STO_CUDA_ENTRY STV_DEFAULT"
_Z7kernel1PjS_jj:
.text._Z7kernel1PjS_jj:
[----:B------:R-:W-:Y:S01]  /*0000*/  LDC R1, c[0x0][0x37c] ;  /* 0x0000df00ff017b82 */ /* 0x000fe20000000800 */
[----:B------:R-:W0:Y:S07]  /*0010*/  S2R R3, SR_TID.X ;  /* 0x0000000000037919 */ /* 0x000e2e0000002100 */
[----:B------:R-:W0:Y:S01]  /*0020*/  S2UR UR4, SR_CTAID.X ;  /* 0x00000000000479c3 */ /* 0x000e220000002500 */
[----:B------:R-:W-:-:S07]  /*0030*/  MOV R9, 0x80 ;  /* 0x0000008000097802 */ /* 0x000fce0000000f00 */
[----:B------:R-:W0:Y:S02]  /*0040*/  LDC R2, c[0x0][0x360] ;  /* 0x0000d800ff027b82 */ /* 0x000e240000000800 */
[C---:B0-----:R-:W-:Y:S01]  /*0050*/  IMAD R4, R2.reuse, UR4, R3 ;  /* 0x0000000402047c24 */ /* 0x041fe2000f8e0203 */
[----:B------:R-:W-:-:S07]  /*0060*/  LOP3.LUT R0, R2, 0xffff, RZ, 0xc0, !PT ;  /* 0x0000ffff02007812 */ /* 0x000fce00078ec0ff */
[----:B------:R-:W-:Y:S05]  /*0070*/  CALL.REL.NOINC `($__internal_0_$__cuda_sm20_div_u16) ;  /* 0x0000001000787944 */ /* 0x000fea0003c00000 */
[----:B------:R-:W0:Y:S01]  /*0080*/  LDCU UR8, c[0x0][0x394] ;  /* 0x00007280ff0877ac */ /* 0x000e220008000800 */
[----:B------:R-:W-:Y:S01]  /*0090*/  LOP3.LUT R5, R0, 0xffff, RZ, 0xc0, !PT ;  /* 0x0000ffff00057812 */ /* 0x000fe200078ec0ff */
[----:B------:R-:W-:Y:S04]  /*00a0*/  BSSY.RECONVERGENT B0, `(.L_x_1) ;  /* 0x000005b000007945 */ /* 0x000fe80003800200 */
[----:B------:R-:W-:-:S05]  /*00b0*/  IMAD R0, R5, R3, RZ ;  /* 0x0000000305007224 */ /* 0x000fca00078e02ff */
[C---:B0-----:R-:W-:Y:S02]  /*00c0*/  ISETP.GE.U32.AND P0, PT, R0.reuse, UR8, PT ;  /* 0x0000000800007c0c */ /* 0x041fe4000bf06070 */
[----:B------:R-:W-:-:S11]  /*00d0*/  VIADDMNMX.U32 R9, R0, R5, UR8, PT ;  /* 0x0000000800097e46 */ /* 0x000fd6000b800005 */
[----:B------:R-:W-:Y:S05]  /*00e0*/  @P0 BRA `(.L_x_2) ;  /* 0x0000000400580947 */ /* 0x000fea0003800000 */
[C---:B------:R-:W-:Y:S01]  /*00f0*/  VIADDMNMX.U32 R5, R0.reuse, 0x1, R9, !PT ;  /* 0x0000000100057846 */ /* 0x040fe20007800009 */
[----:B------:R-:W-:Y:S04]  /*0100*/  BSSY.RECONVERGENT B1, `(.L_x_3) ;  /* 0x0000025000017945 */ /* 0x000fe80003800200 */
[----:B------:R-:W-:Y:S02]  /*0110*/  IMAD.IADD R8, R5, 0x1, -R0 ;  /* 0x0000000105087824 */ /* 0x000fe400078e0a00 */
[----:B------:R-:W-:-:S03]  /*0120*/  IMAD.IADD R5, R0, 0x1, -R5 ;  /* 0x0000000100057824 */ /* 0x000fc600078e0a05 */
[----:B------:R-:W-:Y:S02]  /*0130*/  LOP3.LUT R10, R8, 0xf, RZ, 0xc0, !PT ;  /* 0x0000000f080a7812 */ /* 0x000fe400078ec0ff */
[----:B------:R-:W-:Y:S01]  /*0140*/  ISETP.GT.U32.AND P0, PT, R5, -0x10, PT ;  /* 0xfffffff00500780c */ /* 0x000fe20003f04070 */
[----:B------:R-:W-:Y:S01]  /*0150*/  IMAD.MOV.U32 R5, RZ, RZ, R0 ;  /* 0x000000ffff057224 */ /* 0x000fe200078e0000 */
[----:B------:R-:W-:-:S11]  /*0160*/  ISETP.NE.AND P1, PT, R10, RZ, PT ;  /* 0x000000ff0a00720c */ /* 0x000fd60003f25270 */
[----:B------:R-:W-:Y:S05]  /*0170*/  @P0 BRA `(.L_x_4) ;  /* 0x0000000000740947 */ /* 0x000fea0003800000 */
[----:B------:R-:W0:Y:S01]  /*0180*/  S2UR UR5, SR_CgaCtaId ;  /* 0x00000000000579c3 */ /* 0x000e220000008800 */
[----:B------:R-:W-:Y:S01]  /*0190*/  UMOV UR4, 0x400 ;  /* 0x0000040000047882 */ /* 0x000fe20000000000 */
[----:B------:R-:W-:Y:S01]  /*01a0*/  LOP3.LUT R6, R8, 0xfffffff0, RZ, 0xc0, !PT ;  /* 0xfffffff008067812 */ /* 0x000fe200078ec0ff */
[----:B------:R-:W-:-:S04]  /*01b0*/  IMAD.MOV.U32 R5, RZ, RZ, R0 ;  /* 0x000000ffff057224 */ /* 0x000fc800078e0000 */
[----:B------:R-:W-:Y:S01]  /*01c0*/  IMAD.MOV R6, RZ, RZ, -R6 ;  /* 0x000000ffff067224 */ /* 0x000fe200078e0a06 */
[----:B0-----:R-:W-:-:S06]  /*01d0*/  ULEA UR4, UR5, UR4, 0x18 ;  /* 0x0000000405047291 */ /* 0x001fcc000f8ec0ff */
[----:B------:R-:W-:-:S05]  /*01e0*/  LEA R7, R0, UR4, 0x2 ;  /* 0x0000000400077c11 */ /* 0x000fca000f8e10ff */
[----:B------:R-:W-:-:S07]  /*01f0*/  VIADD R7, R7, 0x20 ;  /* 0x0000002007077836 */ /* 0x000fce0000000000 */
.L_x_5:
[----:B------:R-:W-:Y:S01]  /*0200*/  VIADD R6, R6, 0x10 ;  /* 0x0000001006067836 */ /* 0x000fe20000000000 */
[----:B------:R-:W-:Y:S01]  /*0210*/  STS [R7+-0x20], RZ ;  /* 0xffffe0ff07007388 */ /* 0x000fe20000000800 */
[----:B------:R-:W-:-:S03]  /*0220*/  VIADD R5, R5, 0x10 ;  /* 0x0000001005057836 */ /* 0x000fc60000000000 */
[----:B------:R-:W-:Y:S01]  /*0230*/  ISETP.NE.AND P0, PT, R6, RZ, PT ;  /* 0x000000ff0600720c */ /* 0x000fe20003f05270 */
[----:B------:R-:W-:Y:S04]  /*0240*/  STS [R7+-0x1c], RZ ;  /* 0xffffe4ff07007388 */ /* 0x000fe80000000800 */
[----:B------:R-:W-:Y:S04]  /*0250*/  STS [R7+-0x18], RZ ;  /* 0xffffe8ff07007388 */ /* 0x000fe80000000800 */
[----:B------:R-:W-:Y:S04]  /*0260*/  STS [R7+-0x14], RZ ;  /* 0xffffecff07007388 */ /* 0x000fe80000000800 */
[----:B------:R-:W-:Y:S04]  /*0270*/  STS [R7+-0x10], RZ ;  /* 0xfffff0ff07007388 */ /* 0x000fe80000000800 */
[----:B------:R-:W-:Y:S04]  /*0280*/  STS [R7+-0xc], RZ ;  /* 0xfffff4ff07007388 */ /* 0x000fe80000000800 */
[----:B------:R-:W-:Y:S04]  /*0290*/  STS [R7+-0x8], RZ ;  /* 0xfffff8ff07007388 */ /* 0x000fe80000000800 */
[----:B------:R-:W-:Y:S04]  /*02a0*/  STS [R7+-0x4], RZ ;  /* 0xfffffcff07007388 */ /* 0x000fe80000000800 */
[----:B------:R-:W-:Y:S04]  /*02b0*/  STS [R7], RZ ;  /* 0x000000ff07007388 */ /* 0x000fe80000000800 */
[----:B------:R-:W-:Y:S04]  /*02c0*/  STS [R7+0x4], RZ ;  /* 0x000004ff07007388 */ /* 0x000fe80000000800 */
[----:B------:R-:W-:Y:S04]  /*02d0*/  STS [R7+0x8], RZ ;  /* 0x000008ff07007388 */ /* 0x000fe80000000800 */
[----:B------:R-:W-:Y:S04]  /*02e0*/  STS [R7+0xc], RZ ;  /* 0x00000cff07007388 */ /* 0x000fe80000000800 */
[----:B------:R-:W-:Y:S04]  /*02f0*/  STS [R7+0x10], RZ ;  /* 0x000010ff07007388 */ /* 0x000fe80000000800 */
[----:B------:R-:W-:Y:S04]  /*0300*/  STS [R7+0x14], RZ ;  /* 0x000014ff07007388 */ /* 0x000fe80000000800 */
[----:B------:R-:W-:Y:S04]  /*0310*/  STS [R7+0x18], RZ ;  /* 0x000018ff07007388 */ /* 0x000fe80000000800 */
[----:B------:R0:W-:Y:S02]  /*0320*/  STS [R7+0x1c], RZ ;  /* 0x00001cff07007388 */ /* 0x0001e40000000800 */
[----:B0-----:R-:W-:Y:S01]  /*0330*/  VIADD R7, R7, 0x40 ;  /* 0x0000004007077836 */ /* 0x001fe20000000000 */
[----:B------:R-:W-:Y:S06]  /*0340*/  @P0 BRA `(.L_x_5) ;  /* 0xfffffffc00ac0947 */ /* 0x000fec000383ffff */
.L_x_4:
[----:B------:R-:W-:Y:S05]  /*0350*/  BSYNC.RECONVERGENT B1 ;  /* 0x0000000000017941 */ /* 0x000fea0003800200 */
.L_x_3:
[----:B------:R-:W-:Y:S05]  /*0360*/  @!P1 BRA `(.L_x_2) ;  /* 0x0000000000b89947 */ /* 0x000fea0003800000 */
[----:B------:R-:W-:Y:S01]  /*0370*/  ISETP.GE.U32.AND P0, PT, R10, 0x8, PT ;  /* 0x000000080a00780c */ /* 0x000fe20003f06070 */
[----:B------:R-:W-:Y:S01]  /*0380*/  BSSY.RECONVERGENT B1, `(.L_x_6) ;  /* 0x0000011000017945 */ /* 0x000fe20003800200 */
[----:B------:R-:W-:-:S04]  /*0390*/  LOP3.LUT R7, R8, 0x7, RZ, 0xc0, !PT ;  /* 0x0000000708077812 */ /* 0x000fc800078ec0ff */
[----:B------:R-:W-:-:S07]  /*03a0*/  ISETP.NE.AND P1, PT, R7, RZ, PT ;  /* 0x000000ff0700720c */ /* 0x000fce0003f25270 */
[----:B------:R-:W-:Y:S06]  /*03b0*/  @!P0 BRA `(.L_x_7) ;  /* 0x0000000000348947 */ /* 0x000fec0003800000 */
[----:B------:R-:W0:Y:S01]  /*03c0*/  S2UR UR5, SR_CgaCtaId ;  /* 0x00000000000579c3 */ /* 0x000e220000008800 */
[----:B------:R-:W-:Y:S02]  /*03d0*/  UMOV UR4, 0x400 ;  /* 0x0000040000047882 */ /* 0x000fe40000000000 */
[----:B0-----:R-:W-:-:S06]  /*03e0*/  ULEA UR4, UR5, UR4, 0x18 ;  /* 0x0000000405047291 */ /* 0x001fcc000f8ec0ff */
[C---:B------:R-:W-:Y:S01]  /*03f0*/  LEA R6, R5.reuse, UR4, 0x2 ;  /* 0x0000000405067c11 */ /* 0x040fe2000f8e10ff */
[----:B------:R-:W-:-:S04]  /*0400*/  VIADD R5, R5, 0x8 ;  /* 0x0000000805057836 */ /* 0x000fc80000000000 */
[----:B------:R0:W-:Y:S04]  /*0410*/  STS [R6], RZ ;  /* 0x000000ff06007388 */ /* 0x0001e80000000800 */
[----:B------:R0:W-:Y:S04]  /*0420*/  STS [R6+0x4], RZ ;  /* 0x000004ff06007388 */ /* 0x0001e80000000800 */
[----:B------:R0:W-:Y:S04]  /*0430*/  STS [R6+0x8], RZ ;  /* 0x000008ff06007388 */ /* 0x0001e80000000800 */
[----:B------:R0:W-:Y:S04]  /*0440*/  STS [R6+0xc], RZ ;  /* 0x00000cff06007388 */ /* 0x0001e80000000800 */
[----:B------:R0:W-:Y:S04]  /*0450*/  STS [R6+0x10], RZ ;  /* 0x000010ff06007388 */ /* 0x0001e80000000800 */
[----:B------:R0:W-:Y:S04]  /*0460*/  STS [R6+0x14], RZ ;  /* 0x000014ff06007388 */ /* 0x0001e80000000800 */
[----:B------:R0:W-:Y:S04]  /*0470*/  STS [R6+0x18], RZ ;  /* 0x000018ff06007388 */ /* 0x0001e80000000800 */
[----:B------:R0:W-:Y:S02]  /*0480*/  STS [R6+0x1c], RZ ;  /* 0x00001cff06007388 */ /* 0x0001e40000000800 */
.L_x_7:
[----:B------:R-:W-:Y:S05]  /*0490*/  BSYNC.RECONVERGENT B1 ;  /* 0x0000000000017941 */ /* 0x000fea0003800200 */
.L_x_6:
[----:B------:R-:W-:Y:S05]  /*04a0*/  @!P1 BRA `(.L_x_2) ;  /* 0x0000000000689947 */ /* 0x000fea0003800000 */
[----:B------:R-:W-:Y:S01]  /*04b0*/  ISETP.GE.U32.AND P0, PT, R7, 0x4, PT ;  /* 0x000000040700780c */ /* 0x000fe20003f06070 */
[----:B------:R-:W-:Y:S01]  /*04c0*/  BSSY.RECONVERGENT B1, `(.L_x_8) ;  /* 0x000000d000017945 */ /* 0x000fe20003800200 */
[----:B0-----:R-:W-:-:S04]  /*04d0*/  LOP3.LUT R6, R8, 0x3, RZ, 0xc0, !PT ;  /* 0x0000000308067812 */ /* 0x001fc800078ec0ff */
        /* <DEDUP_REMOVED lines=10> */
[----:B------:R0:W-:Y:S02]  /*0580*/  STS [R7+0xc], RZ ;  /* 0x00000cff07007388 */ /* 0x0001e40000000800 */
.L_x_9:
[----:B------:R-:W-:Y:S05]  /*0590*/  BSYNC.RECONVERGENT B1 ;  /* 0x0000000000017941 */ /* 0x000fea0003800200 */
.L_x_8:
[----:B------:R-:W-:Y:S05]  /*05a0*/  @!P1 BRA `(.L_x_2) ;  /* 0x0000000000289947 */ /* 0x000fea0003800000 */
[----:B------:R-:W1:Y:S01]  /*05b0*/  S2UR UR5, SR_CgaCtaId ;  /* 0x00000000000579c3 */ /* 0x000e620000008800 */
[----:B------:R-:W-:Y:S01]  /*05c0*/  UMOV UR4, 0x400 ;  /* 0x0000040000047882 */ /* 0x000fe20000000000 */
[----:B------:R-:W-:Y:S01]  /*05d0*/  IMAD.MOV R6, RZ, RZ, -R6 ;  /* 0x000000ffff067224 */ /* 0x000fe200078e0a06 */
[----:B-1----:R-:W-:-:S06]  /*05e0*/  ULEA UR4, UR5, UR4, 0x18 ;  /* 0x0000000405047291 */ /* 0x002fcc000f8ec0ff */
[----:B------:R-:W-:-:S07]  /*05f0*/  LEA R5, R5, UR4, 0x2 ;  /* 0x0000000405057c11 */ /* 0x000fce000f8e10ff */
.L_x_10:
[----:B------:R-:W-:Y:S01]  /*0600*/  VIADD R6, R6, 0x1 ;  /* 0x0000000106067836 */ /* 0x000fe20000000000 */
[----:B------:R1:W-:Y:S04]  /*0610*/  STS [R5], RZ ;  /* 0x000000ff05007388 */ /* 0x0003e80000000800 */
[----:B------:R-:W-:Y:S01]  /*0620*/  ISETP.NE.AND P0, PT, R6, RZ, PT ;  /* 0x000000ff0600720c */ /* 0x000fe20003f05270 */
[----:B-1----:R-:W-:-:S12]  /*0630*/  VIADD R5, R5, 0x4 ;  /* 0x0000000405057836 */ /* 0x002fd80000000000 */
[----:B------:R-:W-:Y:S05]  /*0640*/  @P0 BRA `(.L_x_10) ;  /* 0xfffffffc00ec0947 */ /* 0x000fea000383ffff */
.L_x_2:
[----:B------:R-:W-:Y:S05]  /*0650*/  BSYNC.RECONVERGENT B0 ;  /* 0x0000000000007941 */ /* 0x000fea0003800200 */
.L_x_1:
[----:B------:R-:W1:Y:S01]  /*0660*/  LDCU UR4, c[0x0][0x390] ;  /* 0x00007200ff0477ac */ /* 0x000e620008000800 */
[----:B------:R-:W-:Y:S01]  /*0670*/  BSSY.RECONVERGENT B0, `(.L_x_11) ;  /* 0x000000e000007945 */ /* 0x000fe20003800200 */
[----:B------:R-:W-:Y:S01]  /*0680*/  BAR.SYNC.DEFER_BLOCKING 0x0 ;  /* 0x0000000000007b1d */ /* 0x000fe20000010000 */
[----:B------:R-:W-:-:S05]  /*0690*/  ISETP.GE.U32.AND P1, PT, R0, UR8, PT ;  /* 0x0000000800007c0c */ /* 0x000fca000bf26070 */
[----:B------:R-:W2:Y:S01]  /*06a0*/  LDCU.64 UR6, c[0x0][0x358] ;  /* 0x00006b00ff0677ac */ /* 0x000ea20008000a00 */
[----:B-1----:R-:W-:-:S13]  /*06b0*/  ISETP.GE.U32.AND P0, PT, R4, UR4, PT ;  /* 0x0000000404007c0c */ /* 0x002fda000bf06070 */
[----:B--2---:R-:W-:Y:S05]  /*06c0*/  @P0 BRA `(.L_x_12) ;  /* 0x0000000000200947 */ /* 0x004fea0003800000 */
[----:B0-----:R-:W0:Y:S02]  /*06d0*/  LDC.64 R6, c[0x0][0x380] ;  /* 0x0000e000ff067b82 */ /* 0x001e240000000a00 */
[----:B0-----:R-:W-:-:S06]  /*06e0*/  IMAD.WIDE R4, R4, 0x4, R6 ;  /* 0x0000000404047825 */ /* 0x001fcc00078e0206 */
[----:B------:R-:W2:Y:S01]  /*06f0*/  LDG.E R4, desc[UR6][R4.64] ;  /* 0x0000000604047981 */ /* 0x000ea2000c1e1900 */
[----:B------:R-:W0:Y:S01]  /*0700*/  S2UR UR5, SR_CgaCtaId ;  /* 0x00000000000579c3 */ /* 0x000e220000008800 */
[----:B------:R-:W-:Y:S02]  /*0710*/  UMOV UR4, 0x400 ;  /* 0x0000040000047882 */ /* 0x000fe40000000000 */
[----:B0-----:R-:W-:-:S06]  /*0720*/  ULEA UR4, UR5, UR4, 0x18 ;  /* 0x0000000405047291 */ /* 0x001fcc000f8ec0ff */
[----:B--2---:R-:W-:-:S05]  /*0730*/  LEA R6, R4, UR4, 0x2 ;  /* 0x0000000404067c11 */ /* 0x004fca000f8e10ff */
[----:B------:R1:W-:Y:S02]  /*0740*/  ATOMS.POPC.INC.32 RZ, [R6+URZ] ;  /* 0x0000000006ff7f8c */ /* 0x0003e4000d8000ff */
.L_x_12:
[----:B------:R-:W-:Y:S05]  /*0750*/  BSYNC.RECONVERGENT B0 ;  /* 0x0000000000007941 */ /* 0x000fea0003800200 */
.L_x_11:
[----:B------:R-:W-:Y:S06]  /*0760*/  BAR.SYNC.DEFER_BLOCKING 0x0 ;  /* 0x0000000000007b1d */ /* 0x000fec0000010000 */
[----:B------:R-:W-:Y:S05]  /*0770*/  @P1 EXIT ;  /* 0x000000000000194d */ /* 0x000fea0003800000 */
[C---:B------:R-:W-:Y:S01]  /*0780*/  VIADDMNMX.U32 R9, R0.reuse, 0x1, R9, !PT ;  /* 0x0000000100097846 */ /* 0x040fe20007800009 */
[----:B------:R-:W-:Y:S04]  /*0790*/  BSSY.RECONVERGENT B0, `(.L_x_13) ;  /* 0x000005f000007945 */ /* 0x000fe80003800200 */
[----:B------:R-:W-:-:S05]  /*07a0*/  IMAD.IADD R4, R0, 0x1, -R9 ;  /* 0x0000000100047824 */ /* 0x000fca00078e0a09 */
[----:B------:R-:W-:Y:S01]  /*07b0*/  ISETP.GT.U32.AND P0, PT, R4, -0x8, PT ;  /* 0xfffffff80400780c */ /* 0x000fe20003f04070 */
[----:B------:R-:W-:-:S05]  /*07c0*/  IMAD.IADD R4, R9, 0x1, -R0 ;  /* 0x0000000109047824 */ /* 0x000fca00078e0a00 */
[----:B------:R-:W-:-:S07]  /*07d0*/  LOP3.LUT R10, R4, 0x7, RZ, 0xc0, !PT ;  /* 0x00000007040a7812 */ /* 0x000fce00078ec0ff */
[----:B------:R-:W-:Y:S05]  /*07e0*/  @P0 BRA `(.L_x_14) ;  /* 0x0000000400640947 */ /* 0x000fea0003800000 */
[----:B------:R-:W2:Y:S01]  /*07f0*/  I2F.U32.RP R5, R2 ;  /* 0x0000000200057306 */ /* 0x000ea20000209000 */
[----:B------:R-:W3:Y:S01]  /*0800*/  S2UR UR5, SR_CgaCtaId ;  /* 0x00000000000579c3 */ /* 0x000ee20000008800 */
[----:B------:R-:W-:Y:S01]  /*0810*/  ISETP.NE.U32.AND P2, PT, R2, RZ, PT ;  /* 0x000000ff0200720c */ /* 0x000fe20003f45070 */
[----:B------:R-:W4:Y:S01]  /*0820*/  LDCU.64 UR8, c[0x0][0x388] ;  /* 0x00007100ff0877ac */ /* 0x000f220008000a00 */
[----:B------:R-:W-:-:S04]  /*0830*/  UMOV UR4, 0x400 ;  /* 0x0000040000047882 */ /* 0x000fc80000000000 */
[----:B--2---:R-:W0:Y:S01]  /*0840*/  MUFU.RCP R5, R5 ;  /* 0x0000000500057308 */ /* 0x004e220000001000 */
[----:B---3--:R-:W-:Y:S01]  /*0850*/  ULEA UR4, UR5, UR4, 0x18 ;  /* 0x0000000405047291 */ /* 0x008fe2000f8ec0ff */
[----:B01----:R-:W-:Y:S01]  /*0860*/  VIADD R6, R5, 0xffffffe ;  /* 0x0ffffffe05067836 */ /* 0x003fe20000000000 */
[----:B------:R-:W-:-:S05]  /*0870*/  LOP3.LUT R5, R4, 0xfffffff8, RZ, 0xc0, !PT ;  /* 0xfffffff804057812 */ /* 0x000fca00078ec0ff */
[----:B------:R0:W1:Y:S01]  /*0880*/  F2I.FTZ.U32.TRUNC.NTZ R7, R6 ;  /* 0x0000000600077305 */ /* 0x000062000021f000 */
[----:B------:R-:W-:Y:S02]  /*0890*/  IMAD.MOV R5, RZ, RZ, -R5 ;  /* 0x000000ffff057224 */ /* 0x000fe400078e0a05 */
[----:B0-----:R-:W-:Y:S02]  /*08a0*/  IMAD.MOV.U32 R6, RZ, RZ, RZ ;  /* 0x000000ffff067224 */ /* 0x001fe400078e00ff */
[----:B-1----:R-:W-:-:S04]  /*08b0*/  IMAD.MOV R9, RZ, RZ, -R7 ;  /* 0x000000ffff097224 */ /* 0x002fc800078e0a07 */
[----:B------:R-:W-:-:S04]  /*08c0*/  IMAD R9, R9, R2, RZ ;  /* 0x0000000209097224 */ /* 0x000fc800078e02ff */
[----:B------:R-:W-:Y:S01]  /*08d0*/  IMAD.HI.U32 R7, R7, R9, R6 ;  /* 0x0000000907077227 */ /* 0x000fe200078e0006 */
[----:B------:R-:W-:-:S05]  /*08e0*/  LEA R6, R0, UR4, 0x2 ;  /* 0x0000000400067c11 */ /* 0x000fca000f8e10ff */
[----:B------:R-:W-:-:S04]  /*08f0*/  IMAD.HI.U32 R8, R7, 0x1000, RZ ;  /* 0x0000100007087827 */ /* 0x000fc800078e00ff */
[----:B------:R-:W-:Y:S02]  /*0900*/  IMAD.MOV R7, RZ, RZ, -R8 ;  /* 0x000000ffff077224 */ /* 0x000fe400078e0a08 */
[----:B------:R-:W-:Y:S02]  /*0910*/  VIADD R6, R6, 0x10 ;  /* 0x0000001006067836 */ /* 0x000fe40000000000 */
[----:B------:R-:W-:-:S05]  /*0920*/  IMAD R7, R2, R7, 0x1000 ;  /* 0x0000100002077424 */ /* 0x000fca00078e0207 */
[----:B------:R-:W-:-:S13]  /*0930*/  ISETP.GE.U32.AND P0, PT, R7, R2, PT ;  /* 0x000000020700720c */ /* 0x000fda0003f06070 */
[----:B------:R-:W-:Y:S02]  /*0940*/  @P0 IMAD.IADD R7, R7, 0x1, -R2 ;  /* 0x0000000107070824 */ /* 0x000fe400078e0a02 */
[----:B------:R-:W-:-:S03]  /*0950*/  @P0 VIADD R8, R8, 0x1 ;  /* 0x0000000108080836 */ /* 0x000fc60000000000 */
[----:B------:R-:W-:-:S13]  /*0960*/  ISETP.GE.U32.AND P1, PT, R7, R2, PT ;  /* 0x000000020700720c */ /* 0x000fda0003f26070 */
[----:B------:R-:W-:Y:S01]  /*0970*/  @P1 VIADD R8, R8, 0x1 ;  /* 0x0000000108081836 */ /* 0x000fe20000000000 */
[----:B------:R-:W-:-:S05]  /*0980*/  @!P2 LOP3.LUT R8, RZ, R2, RZ, 0x33, !PT ;  /* 0x00000002ff08a212 */ /* 0x000fca00078e33ff */
[----:B------:R-:W-:-:S03]  /*0990*/  IMAD.WIDE.U32 R2, R8, R3, RZ ;  /* 0x0000000308027225 */ /* 0x000fc600078e00ff */
[----:B----4-:R-:W-:-:S04]  /*09a0*/  LEA R7, P0, R2, UR8, 0x2 ;  /* 0x0000000802077c11 */ /* 0x010fc8000f8010ff */
[----:B------:R-:W-:Y:S02]  /*09b0*/  IADD3 R7, P1, PT, R7, 0x10, RZ ;  /* 0x0000001007077810 */ /* 0x000fe40007f3e0ff */
[----:B------:R-:W-:-:S05]  /*09c0*/  LEA.HI.X R3, R2, UR9, R3, 0x2, P0 ;  /* 0x0000000902037c11 */ /* 0x000fca00080f1403 */
[----:B------:R-:W-:-:S07]  /*09d0*/  IMAD.X R3, RZ, RZ, R3, P1 ;  /* 0x000000ffff037224 */ /* 0x000fce00008e0603 */
.L_x_31:
[----:B------:R-:W0:Y:S01]  /*09e0*/  LDS R9, [R6+-0x10] ;  /* 0xfffff00006097984 */ /* 0x000e220000000800 */
[----:B------:R-:W-:Y:S01]  /*09f0*/  BSSY.RECONVERGENT B1, `(.L_x_15) ;  /* 0x000000d000017945 */ /* 0x000fe20003800200 */
[----:B------:R-:W-:Y:S02]  /*0a00*/  VIADD R5, R5, 0x8 ;  /* 0x0000000805057836 */ /* 0x000fe40000000000 */
[----:B------:R1:W2:Y:S01]  /*0a10*/  LDS R11, [R6+-0xc] ;  /* 0xfffff400060b7984 */ /* 0x0002a20000000800 */
[----:B------:R-:W-:-:S03]  /*0a20*/  IMAD.MOV.U32 R2, RZ, RZ, R7 ;  /* 0x000000ffff027224 */ /* 0x000fc600078e0007 */
[----:B------:R1:W3:Y:S04]  /*0a30*/  LDS R13, [R6+-0x8] ;  /* 0xfffff800060d7984 */ /* 0x0002e80000000800 */
[----:B------:R1:W4:Y:S04]  /*0a40*/  LDS R15, [R6+-0x4] ;  /* 0xfffffc00060f7984 */ /* 0x0003280000000800 */
[----:B------:R1:W1:Y:S04]  /*0a50*/  LDS R17, [R6] ;  /* 0x0000000006117984 */ /* 0x0002680000000800 */
[----:B------:R0:W1:Y:S04]  /*0a60*/  LDS R19, [R6+0x4] ;  /* 0x0000040006137984 */ /* 0x0000680000000800 */
[----:B------:R0:W1:Y:S04]  /*0a70*/  LDS R21, [R6+0x8] ;  /* 0x0000080006157984 */ /* 0x0000680000000800 */
[----:B------:R0:W1:Y:S02]  /*0a80*/  LDS R23, [R6+0xc] ;  /* 0x00000c0006177984 */ /* 0x0000640000000800 */
[----:B0-----:R-:W-:-:S13]  /*0a90*/  ISETP.NE.AND P0, PT, R9, RZ, PT ;  /* 0x000000ff0900720c */ /* 0x001fda0003f05270 */
[----:B--234-:R-:W-:Y:S05]  /*0aa0*/  @!P0 BRA `(.L_x_16) ;  /* 0x0000000000048947 */ /* 0x01cfea0003800000 */
[----:B------:R0:W-:Y:S02]  /*0ab0*/  REDG.E.ADD.STRONG.GPU desc[UR6][R2.64+-0x10], R9 ;  /* 0xfffff0090200798e */ /* 0x0001e4000c12e106 */
.L_x_16:
[----:B------:R-:W-:Y:S05]  /*0ac0*/  BSYNC.RECONVERGENT B1 ;  /* 0x0000000000017941 */ /* 0x000fea0003800200 */
.L_x_15:
[----:B------:R-:W-:Y:S01]  /*0ad0*/  ISETP.NE.AND P6, PT, R11, RZ, PT ;  /* 0x000000ff0b00720c */ /* 0x000fe20003fc5270 */
[----:B------:R-:W-:Y:S01]  /*0ae0*/  BSSY.RECONVERGENT B1, `(.L_x_17) ;  /* 0x000000b000017945 */ /* 0x000fe20003800200 */
[----:B------:R-:W-:Y:S02]  /*0af0*/  ISETP.NE.AND P3, PT, R13, RZ, PT ;  /* 0x000000ff0d00720c */ /* 0x000fe40003f65270 */
[----:B------:R-:W-:Y:S02]  /*0b00*/  ISETP.NE.AND P0, PT, R5, RZ, PT ;  /* 0x000000ff0500720c */ /* 0x000fe40003f05270 */
[----:B------:R-:W-:Y:S02]  /*0b10*/  P2R R7, PR, RZ, 0x8 ;  /* 0x00000008ff077803 */ /* 0x000fe40000000000 */
[----:B------:R-:W-:Y:S02]  /*0b20*/  ISETP.NE.AND P1, PT, R15, RZ, PT ;  /* 0x000000ff0f00720c */ /* 0x000fe40003f25270 */
[----:B-1----:R-:W-:-:S02]  /*0b30*/  ISETP.NE.AND P2, PT, R17, RZ, PT ;  /* 0x000000ff1100720c */ /* 0x002fc40003f45270 */
[----:B------:R-:W-:Y:S02]  /*0b40*/  ISETP.NE.AND P3, PT, R19, RZ, PT ;  /* 0x000000ff1300720c */ /* 0x000fe40003f65270 */
[----:B------:R-:W-:Y:S02]  /*0b50*/  ISETP.NE.AND P4, PT, R21, RZ, PT ;  /* 0x000000ff1500720c */ /* 0x000fe40003f85270 */
[----:B------:R-:W-:Y:S01]  /*0b60*/  ISETP.NE.AND P5, PT, R23, RZ, PT ;  /* 0x000000ff1700720c */ /* 0x000fe20003fa5270 */
[----:B------:R-:W-:-:S12]  /*0b70*/  @!P6 BRA `(.L_x_18) ;  /* 0x000000000004e947 */ /* 0x000fd80003800000 */
[----:B------:R1:W-:Y:S02]  /*0b80*/  REDG.E.ADD.STRONG.GPU desc[UR6][R2.64+-0xc], R11 ;  /* 0xfffff40b0200798e */ /* 0x0003e4000c12e106 */
.L_x_18:
[----:B------:R-:W-:Y:S05]  /*0b90*/  BSYNC.RECONVERGENT B1 ;  /* 0x0000000000017941 */ /* 0x000fea0003800200 */
.L_x_17:
[----:B------:R-:W-:Y:S01]  /*0ba0*/  ISETP.NE.AND P6, PT, R7, RZ, PT ;  /* 0x000000ff0700720c */ /* 0x000fe20003fc5270 */
[----:B------:R-:W-:-:S12]  /*0bb0*/  BSSY.RECONVERGENT B1, `(.L_x_19) ;  /* 0x0000003000017945 */ /* 0x000fd80003800200 */
[----:B------:R-:W-:Y:S05]  /*0bc0*/  @!P6 BRA `(.L_x_20) ;  /* 0x000000000004e947 */ /* 0x000fea0003800000 */
[----:B------:R2:W-:Y:S02]  /*0bd0*/  REDG.E.ADD.STRONG.GPU desc[UR6][R2.64+-0x8], R13 ;  /* 0xfffff80d0200798e */ /* 0x0005e4000c12e106 */
.L_x_20:
[----:B------:R-:W-:Y:S05]  /*0be0*/  BSYNC.RECONVERGENT B1 ;  /* 0x0000000000017941 */ /* 0x000fea0003800200 */
.L_x_19:
[----:B------:R-:W-:Y:S04]  /*0bf0*/  BSSY.RECONVERGENT B1, `(.L_x_21) ;  /* 0x0000003000017945 */ /* 0x000fe80003800200 */
[----:B------:R-:W-:Y:S05]  /*0c00*/  @!P1 BRA `(.L_x_22) ;  /* 0x0000000000049947 */ /* 0x000fea0003800000 */
[----:B------:R3:W-:Y:S02]  /*0c10*/  REDG.E.ADD.STRONG.GPU desc[UR6][R2.64+-0x4], R15 ;  /* 0xfffffc0f0200798e */ /* 0x0007e4000c12e106 */
.L_x_22:
[----:B------:R-:W-:Y:S05]  /*0c20*/  BSYNC.RECONVERGENT B1 ;  /* 0x0000000000017941 */ /* 0x000fea0003800200 */
.L_x_21:
[----:B------:R-:W-:Y:S04]  /*0c30*/  BSSY.RECONVERGENT B1, `(.L_x_23) ;  /* 0x0000003000017945 */ /* 0x000fe80003800200 */
[----:B------:R-:W-:Y:S05]  /*0c40*/  @!P2 BRA `(.L_x_24) ;  /* 0x000000000004a947 */ /* 0x000fea0003800000 */
[----:B------:R4:W-:Y:S02]  /*0c50*/  REDG.E.ADD.STRONG.GPU desc[UR6][R2.64], R17 ;  /* 0x000000110200798e */ /* 0x0009e4000c12e106 */
.L_x_24:
[----:B------:R-:W-:Y:S05]  /*0c60*/  BSYNC.RECONVERGENT B1 ;  /* 0x0000000000017941 */ /* 0x000fea0003800200 */
.L_x_23:
[----:B------:R-:W-:Y:S04]  /*0c70*/  BSSY.RECONVERGENT B1, `(.L_x_25) ;  /* 0x0000003000017945 */ /* 0x000fe80003800200 */
[----:B------:R-:W-:Y:S05]  /*0c80*/  @!P3 BRA `(.L_x_26) ;  /* 0x000000000004b947 */ /* 0x000fea0003800000 */
[----:B------:R0:W-:Y:S02]  /*0c90*/  REDG.E.ADD.STRONG.GPU desc[UR6][R2.64+0x4], R19 ;  /* 0x000004130200798e */ /* 0x0001e4000c12e106 */
.L_x_26:
[----:B------:R-:W-:Y:S05]  /*0ca0*/  BSYNC.RECONVERGENT B1 ;  /* 0x0000000000017941 */ /* 0x000fea0003800200 */
.L_x_25:
[----:B------:R-:W-:Y:S04]  /*0cb0*/  BSSY.RECONVERGENT B1, `(.L_x_27) ;  /* 0x0000003000017945 */ /* 0x000fe80003800200 */
[----:B------:R-:W-:Y:S05]  /*0cc0*/  @!P4 BRA `(.L_x_28) ;  /* 0x000000000004c947 */ /* 0x000fea0003800000 */
[----:B------:R0:W-:Y:S02]  /*0cd0*/  REDG.E.ADD.STRONG.GPU desc[UR6][R2.64+0x8], R21 ;  /* 0x000008150200798e */ /* 0x0001e4000c12e106 */
.L_x_28:
[----:B------:R-:W-:Y:S05]  /*0ce0*/  BSYNC.RECONVERGENT B1 ;  /* 0x0000000000017941 */ /* 0x000fea0003800200 */
.L_x_27:
[----:B------:R-:W-:Y:S04]  /*0cf0*/  BSSY.RECONVERGENT B1, `(.L_x_29) ;  /* 0x0000003000017945 */ /* 0x000fe80003800200 */
[----:B------:R-:W-:Y:S05]  /*0d00*/  @!P5 BRA `(.L_x_30) ;  /* 0x000000000004d947 */ /* 0x000fea0003800000 */
[----:B------:R0:W-:Y:S02]  /*0d10*/  REDG.E.ADD.STRONG.GPU desc[UR6][R2.64+0xc], R23 ;  /* 0x00000c170200798e */ /* 0x0001e4000c12e106 */
.L_x_30:
[----:B------:R-:W-:Y:S05]  /*0d20*/  BSYNC.RECONVERGENT B1 ;  /* 0x0000000000017941 */ /* 0x000fea0003800200 */
.L_x_29:
[----:B------:R-:W-:Y:S01]  /*0d30*/  IADD3 R7, P1, PT, R2, 0x20, RZ ;  /* 0x0000002002077810 */ /* 0x000fe20007f3e0ff */
[----:B------:R-:W-:Y:S02]  /*0d40*/  VIADD R0, R0, 0x8 ;  /* 0x0000000800007836 */ /* 0x000fe40000000000 */
[----:B------:R-:W-:Y:S02]  /*0d50*/  VIADD R6, R6, 0x20 ;  /* 0x0000002006067836 */ /* 0x000fe40000000000 */
[----:B01234-:R-:W-:Y:S01]  /*0d60*/  IMAD.X R3, RZ, RZ, R3, P1 ;  /* 0x000000ffff037224 */ /* 0x01ffe200008e0603 */
[----:B------:R-:W-:Y:S07]  /*0d70*/  @P0 BRA `(.L_x_31) ;  /* 0xfffffffc00180947 */ /* 0x000fee000383ffff */
.L_x_14:
[----:B------:R-:W-:Y:S05]  /*0d80*/  BSYNC.RECONVERGENT B0 ;  /* 0x0000000000007941 */ /* 0x000fea0003800200 */
.L_x_13:
[----:B------:R-:W-:-:S13]  /*0d90*/  ISETP.NE.AND P0, PT, R10, RZ, PT ;  /* 0x000000ff0a00720c */ /* 0x000fda0003f05270 */
[----:B------:R-:W-:Y:S05]  /*0da0*/  @!P0 EXIT ;  /* 0x000000000000894d */ /* 0x000fea0003800000 */
[----:B------:R-:W-:Y:S01]  /*0db0*/  ISETP.GE.U32.AND P0, PT, R10, 0x4, PT ;  /* 0x000000040a00780c */ /* 0x000fe20003f06070 */
[----:B------:R-:W-:Y:S01]  /*0dc0*/  BSSY.RECONVERGENT B0, `(.L_x_32) ;  /* 0x0000022000007945 */ /* 0x000fe20003800200 */
[----:B------:R-:W-:-:S11]  /*0dd0*/  LOP3.LUT R8, R4, 0x3, RZ, 0xc0, !PT ;  /* 0x0000000304087812 */ /* 0x000fd600078ec0ff */
[----:B------:R-:W-:Y:S05]  /*0de0*/  @!P0 BRA `(.L_x_33) ;  /* 0x00000000007c8947 */ /* 0x000fea0003800000 */
[----:B------:R-:W2:Y:S01]  /*0df0*/  S2UR UR5, SR_CgaCtaId ;  /* 0x00000000000579c3 */ /* 0x000ea20000008800 */
[----:B------:R-:W-:Y:S01]  /*0e00*/  UMOV UR4, 0x400 ;  /* 0x0000040000047882 */ /* 0x000fe20000000000 */
[----:B------:R-:W-:Y:S06]  /*0e10*/  BSSY.RECONVERGENT B1, `(.L_x_34) ;  /* 0x000000f000017945 */ /* 0x000fec0003800200 */
[----:B------:R-:W3:Y:S01]  /*0e20*/  LDC.64 R2, c[0x0][0x388] ;  /* 0x0000e200ff027b82 */ /* 0x000ee20000000a00 */
[----:B--2---:R-:W-:-:S06]  /*0e30*/  ULEA UR4, UR5, UR4, 0x18 ;  /* 0x0000000405047291 */ /* 0x004fcc000f8ec0ff */
[C---:B01----:R-:W-:Y:S01]  /*0e40*/  LEA R6, R0.reuse, UR4, 0x2 ;  /* 0x0000000400067c11 */ /* 0x043fe2000f8e10ff */
[----:B---3--:R-:W-:-:S04]  /*0e50*/  IMAD.WIDE.U32 R2, R0, 0x4, R2 ;  /* 0x0000000400027825 */ /* 0x008fc800078e0002 */
[----:B------:R-:W0:Y:S04]  /*0e60*/  LDS R5, [R6] ;  /* 0x0000000006057984 */ /* 0x000e280000000800 */
[----:B------:R-:W1:Y:S04]  /*0e70*/  LDS R7, [R6+0x4] ;  /* 0x0000040006077984 */ /* 0x000e680000000800 */
[----:B------:R-:W2:Y:S04]  /*0e80*/  LDS R9, [R6+0x8] ;  /* 0x0000080006097984 */ /* 0x000ea80000000800 */
[----:B------:R-:W3:Y:S01]  /*0e90*/  LDS R11, [R6+0xc] ;  /* 0x00000c00060b7984 */ /* 0x000ee20000000800 */
[----:B0-----:R-:W-:-:S02]  /*0ea0*/  ISETP.NE.AND P0, PT, R5, RZ, PT ;  /* 0x000000ff0500720c */ /* 0x001fc40003f05270 */
[----:B-1----:R-:W-:Y:S02]  /*0eb0*/  ISETP.NE.AND P1, PT, R7, RZ, PT ;  /* 0x000000ff0700720c */ /* 0x002fe40003f25270 */
[----:B--2---:R-:W-:Y:S02]  /*0ec0*/  ISETP.NE.AND P2, PT, R9, RZ, PT ;  /* 0x000000ff0900720c */ /* 0x004fe40003f45270 */
[----:B---3--:R-:W-:-:S07]  /*0ed0*/  ISETP.NE.AND P3, PT, R11, RZ, PT ;  /* 0x000000ff0b00720c */ /* 0x008fce0003f65270 */
[----:B------:R-:W-:Y:S06]  /*0ee0*/  @!P0 BRA `(.L_x_35) ;  /* 0x0000000000048947 */ /* 0x000fec0003800000 */
[----:B------:R0:W-:Y:S02]  /*0ef0*/  REDG.E.ADD.STRONG.GPU desc[UR6][R2.64], R5 ;  /* 0x000000050200798e */ /* 0x0001e4000c12e106 */
.L_x_35:
[----:B------:R-:W-:Y:S05]  /*0f00*/  BSYNC.RECONVERGENT B1 ;  /* 0x0000000000017941 */ /* 0x000fea0003800200 */
.L_x_34:
[----:B------:R-:W-:Y:S04]  /*0f10*/  BSSY.RECONVERGENT B1, `(.L_x_36) ;  /* 0x0000003000017945 */ /* 0x000fe80003800200 */
[----:B------:R-:W-:Y:S05]  /*0f20*/  @!P1 BRA `(.L_x_37) ;  /* 0x0000000000049947 */ /* 0x000fea0003800000 */
[----:B------:R1:W-:Y:S02]  /*0f30*/  REDG.E.ADD.STRONG.GPU desc[UR6][R2.64+0x4], R7 ;  /* 0x000004070200798e */ /* 0x0003e4000c12e106 */
.L_x_37:
[----:B------:R-:W-:Y:S05]  /*0f40*/  BSYNC.RECONVERGENT B1 ;  /* 0x0000000000017941 */ /* 0x000fea0003800200 */
.L_x_36:
[----:B------:R-:W-:Y:S04]  /*0f50*/  BSSY.RECONVERGENT B1, `(.L_x_38) ;  /* 0x0000003000017945 */ /* 0x000fe80003800200 */
[----:B------:R-:W-:Y:S05]  /*0f60*/  @!P2 BRA `(.L_x_39) ;  /* 0x000000000004a947 */ /* 0x000fea0003800000 */
[----:B------:R2:W-:Y:S02]  /*0f70*/  REDG.E.ADD.STRONG.GPU desc[UR6][R2.64+0x8], R9 ;  /* 0x000008090200798e */ /* 0x0005e4000c12e106 */
.L_x_39:
[----:B------:R-:W-:Y:S05]  /*0f80*/  BSYNC.RECONVERGENT B1 ;  /* 0x0000000000017941 */ /* 0x000fea0003800200 */
.L_x_38:
[----:B------:R-:W-:Y:S04]  /*0f90*/  BSSY.RECONVERGENT B1, `(.L_x_40) ;  /* 0x0000003000017945 */ /* 0x000fe80003800200 */
[----:B------:R-:W-:Y:S05]  /*0fa0*/  @!P3 BRA `(.L_x_41) ;  /* 0x000000000004b947 */ /* 0x000fea0003800000 */
[----:B------:R3:W-:Y:S02]  /*0fb0*/  REDG.E.ADD.STRONG.GPU desc[UR6][R2.64+0xc], R11 ;  /* 0x00000c0b0200798e */ /* 0x0007e4000c12e106 */
.L_x_41:
[----:B------:R-:W-:Y:S05]  /*0fc0*/  BSYNC.RECONVERGENT B1 ;  /* 0x0000000000017941 */ /* 0x000fea0003800200 */
.L_x_40:
[----:B------:R-:W-:-:S07]  /*0fd0*/  VIADD R0, R0, 0x4 ;  /* 0x0000000400007836 */ /* 0x000fce0000000000 */
.L_x_33:
[----:B------:R-:W-:Y:S05]  /*0fe0*/  BSYNC.RECONVERGENT B0 ;  /* 0x0000000000007941 */ /* 0x000fea0003800200 */
.L_x_32:
[----:B------:R-:W-:-:S13]  /*0ff0*/  ISETP.NE.AND P0, PT, R8, RZ, PT ;  /* 0x000000ff0800720c */ /* 0x000fda0003f05270 */
[----:B------:R-:W-:Y:S05]  /*1000*/  @!P0 EXIT ;  /* 0x000000000000894d */ /* 0x000fea0003800000 */
[----:B------:R-:W-:Y:S01]  /*1010*/  ISETP.NE.AND P0, PT, R8, 0x1, PT ;  /* 0x000000010800780c */ /* 0x000fe20003f05270 */
[----:B------:R-:W-:-:S12]  /*1020*/  BSSY.RECONVERGENT B0, `(.L_x_42) ;  /* 0x0000015000007945 */ /* 0x000fd80003800200 */
[----:B------:R-:W-:Y:S05]  /*1030*/  @!P0 BRA `(.L_x_43) ;  /* 0x00000000004c8947 */ /* 0x000fea0003800000 */
[----:B------:R-:W4:Y:S01]  /*1040*/  S2UR UR5, SR_CgaCtaId ;  /* 0x00000000000579c3 */ /* 0x000f220000008800 */
[----:B------:R-:W-:Y:S01]  /*1050*/  UMOV UR4, 0x400 ;  /* 0x0000040000047882 */ /* 0x000fe20000000000 */
[----:B------:R-:W-:Y:S06]  /*1060*/  BSSY.RECONVERGENT B1, `(.L_x_44) ;  /* 0x000000b000017945 */ /* 0x000fec0003800200 */
[----:B0123--:R-:W0:Y:S01]  /*1070*/  LDC.64 R2, c[0x0][0x388] ;  /* 0x0000e200ff027b82 */ /* 0x00fe220000000a00 */
[----:B----4-:R-:W-:-:S06]  /*1080*/  ULEA UR4, UR5, UR4, 0x18 ;  /* 0x0000000405047291 */ /* 0x010fcc000f8ec0ff */
[C---:B------:R-:W-:Y:S01]  /*1090*/  LEA R6, R0.reuse, UR4, 0x2 ;  /* 0x0000000400067c11 */ /* 0x040fe2000f8e10ff */
[----:B0-----:R-:W-:-:S04]  /*10a0*/  IMAD.WIDE.U32 R2, R0, 0x4, R2 ;  /* 0x0000000400027825 */ /* 0x001fc800078e0002 */
[----:B------:R-:W0:Y:S04]  /*10b0*/  LDS R5, [R6] ;  /* 0x0000000006057984 */ /* 0x000e280000000800 */
[----:B------:R-:W1:Y:S01]  /*10c0*/  LDS R7, [R6+0x4] ;  /* 0x0000040006077984 */ /* 0x000e620000000800 */
[----:B0-----:R-:W-:Y:S02]  /*10d0*/  ISETP.NE.AND P0, PT, R5, RZ, PT ;  /* 0x000000ff0500720c */ /* 0x001fe40003f05270 */
[----:B-1----:R-:W-:-:S11]  /*10e0*/  ISETP.NE.AND P1, PT, R7, RZ, PT ;  /* 0x000000ff0700720c */ /* 0x002fd60003f25270 */
[----:B------:R-:W-:Y:S05]  /*10f0*/  @!P0 BRA `(.L_x_45) ;  /* 0x0000000000048947 */ /* 0x000fea0003800000 */
[----:B------:R0:W-:Y:S02]  /*1100*/  REDG.E.ADD.STRONG.GPU desc[UR6][R2.64], R5 ;  /* 0x000000050200798e */ /* 0x0001e4000c12e106 */
.L_x_45:
[----:B------:R-:W-:Y:S05]  /*1110*/  BSYNC.RECONVERGENT B1 ;  /* 0x0000000000017941 */ /* 0x000fea0003800200 */
.L_x_44:
[----:B------:R-:W-:Y:S04]  /*1120*/  BSSY.RECONVERGENT B1, `(.L_x_46) ;  /* 0x0000003000017945 */ /* 0x000fe80003800200 */
[----:B------:R-:W-:Y:S05]  /*1130*/  @!P1 BRA `(.L_x_47) ;  /* 0x0000000000049947 */ /* 0x000fea0003800000 */
[----:B------:R1:W-:Y:S02]  /*1140*/  REDG.E.ADD.STRONG.GPU desc[UR6][R2.64+0x4], R7 ;  /* 0x000004070200798e */ /* 0x0003e4000c12e106 */
.L_x_47:
[----:B------:R-:W-:Y:S05]  /*1150*/  BSYNC.RECONVERGENT B1 ;  /* 0x0000000000017941 */ /* 0x000fea0003800200 */
.L_x_46:
[----:B------:R-:W-:-:S07]  /*1160*/  VIADD R0, R0, 0x2 ;  /* 0x0000000200007836 */ /* 0x000fce0000000000 */
.L_x_43:
[----:B------:R-:W-:Y:S05]  /*1170*/  BSYNC.RECONVERGENT B0 ;  /* 0x0000000000007941 */ /* 0x000fea0003800200 */
.L_x_42:
[----:B------:R-:W-:-:S04]  /*1180*/  LOP3.LUT R4, R4, 0x1, RZ, 0xc0, !PT ;  /* 0x0000000104047812 */ /* 0x000fc800078ec0ff */
[----:B------:R-:W-:-:S13]  /*1190*/  ISETP.NE.U32.AND P0, PT, R4, 0x1, PT ;  /* 0x000000010400780c */ /* 0x000fda0003f05070 */
[----:B------:R-:W-:Y:S05]  /*11a0*/  @P0 EXIT ;  /* 0x000000000000094d */ /* 0x000fea0003800000 */
[----:B------:R-:W4:Y:S01]  /*11b0*/  S2UR UR5, SR_CgaCtaId ;  /* 0x00000000000579c3 */ /* 0x000f220000008800 */
[----:B------:R-:W-:Y:S02]  /*11c0*/  UMOV UR4, 0x400 ;  /* 0x0000040000047882 */ /* 0x000fe40000000000 */
[----:B----4-:R-:W-:-:S06]  /*11d0*/  ULEA UR4, UR5, UR4, 0x18 ;  /* 0x0000000405047291 */ /* 0x010fcc000f8ec0ff */
[----:B0123--:R-:W-:-:S05]  /*11e0*/  LEA R2, R0, UR4, 0x2 ;  /* 0x0000000400027c11 */ /* 0x00ffca000f8e10ff */
[----:B------:R-:W0:Y:S02]  /*11f0*/  LDS R5, [R2] ;  /* 0x0000000002057984 */ /* 0x000e240000000800 */
[----:B0-----:R-:W-:-:S13]  /*1200*/  ISETP.NE.AND P0, PT, R5, RZ, PT ;  /* 0x000000ff0500720c */ /* 0x001fda0003f05270 */
[----:B------:R-:W-:Y:S05]  /*1210*/  @!P0 EXIT ;  /* 0x000000000000894d */ /* 0x000fea0003800000 */
[----:B------:R-:W0:Y:S02]  /*1220*/  LDC.64 R2, c[0x0][0x388] ;  /* 0x0000e200ff027b82 */ /* 0x000e240000000a00 */
[----:B0-----:R-:W-:-:S05]  /*1230*/  IMAD.WIDE.U32 R2, R0, 0x4, R2 ;  /* 0x0000000400027825 */ /* 0x001fca00078e0002 */
[----:B------:R-:W-:Y:S01]  /*1240*/  REDG.E.ADD.STRONG.GPU desc[UR6][R2.64], R5 ;  /* 0x000000050200798e */ /* 0x000fe2000c12e106 */
[----:B------:R-:W-:Y:S05]  /*1250*/  EXIT ;  /* 0x000000000000794d */ /* 0x000fea0003800000 */
        .weak           $__internal_0_$__cuda_sm20_div_u16
        .type           $__internal_0_$__cuda_sm20_div_u16,@function
        .size           $__internal_0_$__cuda_sm20_div_u16,(.L_x_58 - $__internal_0_$__cuda_sm20_div_u16)
$__internal_0_$__cuda_sm20_div_u16:
[----:B------:R-:W0:Y:S01]  /*1260*/  I2F.U16 R5, R0 ;  /* 0x0000000000057306 */ /* 0x000e220000101000 */
[----:B------:R-:W-:Y:S02]  /*1270*/  IMAD.MOV.U32 R6, RZ, RZ, 0x4b800000 ;  /* 0x4b800000ff067424 */ /* 0x000fe400078e00ff */
[----:B------:R-:W-:Y:S01]  /*1280*/  IMAD.MOV.U32 R7, RZ, RZ, 0x0 ;  /* 0x00000000ff077424 */ /* 0x000fe200078e00ff */
[C---:B0-----:R-:W-:Y:S02]  /*1290*/  FSETP.GEU.AND P1, PT, |R5|.reuse, 1.175494350822287508e-38, PT ;  /* 0x008000000500780b */ /* 0x041fe40003f2e200 */
[----:B------:R-:W-:Y:S02]  /*12a0*/  FSETP.GT.AND P0, PT, |R5|, 8.50705917302346158658e+37, PT ;  /* 0x7e8000000500780b */ /* 0x000fe40003f04200 */
[----:B------:R-:W-:-:S04]  /*12b0*/  FSEL R6, R6, 1, !P1 ;  /* 0x3f80000006067808 */ /* 0x000fc80004800000 */
[----:B------:R-:W-:Y:S02]  /*12c0*/  FSEL R6, R6, 0.25, !P0 ;  /* 0x3e80000006067808 */ /* 0x000fe40004000000 */
[----:B------:R-:W-:-:S03]  /*12d0*/  ISETP.NE.U32.AND P0, PT, R0, RZ, PT ;  /* 0x000000ff0000720c */ /* 0x000fc60003f05070 */
[----:B------:R-:W-:-:S04]  /*12e0*/  FMUL R8, R5, R6 ;  /* 0x0000000605087220 */ /* 0x000fc80000400000 */
[----:B------:R-:W0:Y:S02]  /*12f0*/  MUFU.RCP R5, R8 ;  /* 0x0000000800057308 */ /* 0x000e240000001000 */
[----:B0-----:R-:W-:Y:S01]  /*1300*/  FMUL R6, R6, R5 ;  /* 0x0000000506067220 */ /* 0x001fe20000400000 */
[----:B------:R-:W-:-:S03]  /*1310*/  I2FP.F32.U32.RZ R5, 0x1000 ;  /* 0x0000100000057845 */ /* 0x000fc6000020d000 */
[----:B------:R-:W-:-:S04]  /*1320*/  VIADD R6, R6, 0x2 ;  /* 0x0000000206067836 */ /* 0x000fc80000000000 */
[----:B------:R-:W-:Y:S01]  /*1330*/  FMUL.RZ R5, R5, R6 ;  /* 0x0000000605057220 */ /* 0x000fe2000040c000 */
[----:B------:R-:W-:-:S05]  /*1340*/  IMAD.MOV.U32 R6, RZ, RZ, R9 ;  /* 0x000000ffff067224 */ /* 0x000fca00078e0009 */
[----:B------:R-:W0:Y:S02]  /*1350*/  F2I.U32.TRUNC.NTZ R5, R5 ;  /* 0x0000000500057305 */ /* 0x000e24000020f000 */
[----:B0-----:R-:W-:Y:S01]  /*1360*/  LOP3.LUT R0, R5, 0xffff, RZ, 0xc0, !PT ;  /* 0x0000ffff05007812 */ /* 0x001fe200078ec0ff */
[----:B------:R-:W-:Y:S01]  /*1370*/  @!P0 IMAD.MOV.U32 R0, RZ, RZ, -0x1 ;  /* 0xffffffffff008424 */ /* 0x000fe200078e00ff */
[----:B------:R-:W-:Y:S06]  /*1380*/  RET.REL.NODEC R6 `(_Z7kernel1PjS_jj) ;  /* 0xffffffec061c7950 */ /* 0x000fec0003c3ffff */
.L_x_48:
        /* <DEDUP_REMOVED lines=15> */
.L_x_58:


//--------------------- .text._Z7kernel2PjS_jj    --------------------------
	.section	.text._Z7kernel2PjS_jj,"ax",@progbits
	.align	128
        .global         _Z7kernel2PjS_jj
        .type           _Z7kernel2PjS_jj,@function
        .size           _Z7kernel2PjS_jj,(.L_x_61 - _Z7kernel2PjS_jj)
        .other          _Z7kernel2PjS_jj,@"STO_CUDA_ENTRY STV_DEFAULT"
_Z7kernel2PjS_jj:
.text._Z7kernel2PjS_jj:
[----:B------:R-:W-:Y:S01]  /*0000*/  LDC R1, c[0x0][0x37c] ;  /* 0x0000df00ff017b82 */ /* 0x000fe20000000800 */
[----:B------:R-:W0:Y:S07]  /*0010*/  S2R R2, SR_TID.X ;  /* 0x0000000000027919 */ /* 0x000e2e0000002100 */
[----:B------:R-:W1:Y:S01]  /*0020*/  S2UR UR5, SR_CgaCtaId ;  /* 0x00000000000579c3 */ /* 0x000e620000008800 */
[----:B------:R-:W2:Y:S01]  /*0030*/  LDCU UR8, c[0x0][0x360] ;  /* 0x00006c00ff0877ac */ /* 0x000ea20008000800 */
[----:B------:R-:W-:Y:S01]  /*0040*/  BSSY.RECONVERGENT B0, `(.L_x_49) ;  /* 0x000005b000007945 */ /* 0x000fe20003800200 */
[----:B------:R-:W2:Y:S01]  /*0050*/  S2R R11, SR_CTAID.X ;  /* 0x00000000000b7919 */ /* 0x000ea20000002500 */
[----:B------:R-:W3:Y:S01]  /*0060*/  LDCU UR9, c[0x0][0x390] ;  /* 0x00007200ff0977ac */ /* 0x000ee20008000800 */
[----:B------:R-:W4:Y:S01]  /*0070*/  S2R R0, SR_CTAID.Y ;  /* 0x0000000000007919 */ /* 0x000f220000002600 */
[----:B------:R-:W-:Y:S01]  /*0080*/  UMOV UR4, 0x400 ;  /* 0x0000040000047882 */ /* 0x000fe20000000000 */
[----:B------:R-:W0:Y:S01]  /*0090*/  LDCU.64 UR6, c[0x0][0x358] ;  /* 0x00006b00ff0677ac */ /* 0x000e220008000a00 */
[----:B-1----:R-:W-:-:S06]  /*00a0*/  ULEA UR4, UR5, UR4, 0x18 ;  /* 0x0000000405047291 */ /* 0x002fcc000f8ec0ff */
[----:B0-----:R-:W-:Y:S01]  /*00b0*/  LEA R3, R2, UR4, 0x2 ;  /* 0x0000000402037c11 */ /* 0x001fe2000f8e10ff */
[----:B--2---:R-:W-:-:S04]  /*00c0*/  IMAD R5, R11, UR8, R2 ;  /* 0x000000080b057c24 */ /* 0x004fc8000f8e0202 */
[----:B------:R0:W-:Y:S01]  /*00d0*/  STS [R3], RZ ;  /* 0x000000ff03007388 */ /* 0x0001e20000000800 */
[----:B------:R-:W-:-:S05]  /*00e0*/  VIADD R9, R5, UR8 ;  /* 0x0000000805097c36 */ /* 0x000fca0008000000 */
[----:B---3--:R-:W-:-:S04]  /*00f0*/  VIMNMX.U32 R4, PT, PT, R9, UR9, PT ;  /* 0x0000000909047c48 */ /* 0x008fc8000bfe0000 */
[----:B------:R-:W-:-:S13]  /*0100*/  ISETP.GE.AND P0, PT, R5, R4, PT ;  /* 0x000000040500720c */ /* 0x000fda0003f06270 */
[----:B0---4-:R-:W-:Y:S05]  /*0110*/  @P0 BRA `(.L_x_50) ;  /* 0x0000000400340947 */ /* 0x011fea0003800000 */
[----:B------:R-:W0:Y:S01]  /*0120*/  I2F.U32.RP R8, UR8 ;  /* 0x0000000800087d06 */ /* 0x000e220008209000 */
[----:B------:R-:W-:Y:S01]  /*0130*/  VIMNMX R9, PT, PT, R9, R4, !PT ;  /* 0x0000000409097248 */ /* 0x000fe20007fe0100 */
[----:B------:R-:W-:Y:S01]  /*0140*/  BSSY.RECONVERGENT B1, `(.L_x_51) ;  /* 0x000002e000017945 */ /* 0x000fe20003800200 */
[----:B------:R-:W-:Y:S01]  /*0150*/  LOP3.LUT R6, RZ, R11, RZ, 0x33, !PT ;  /* 0x0000000bff067212 */ /* 0x000fe200078e33ff */
[----:B------:R-:W-:Y:S01]  /*0160*/  HFMA2 R16, -RZ, RZ, 0, 0 ;  /* 0x00000000ff107431 */ /* 0x000fe200000001ff */
[----:B------:R-:W-:-:S03]  /*0170*/  ISETP.NE.U32.AND P3, PT, RZ, UR8, PT ;  /* 0x00000008ff007c0c */ /* 0x000fc6000bf65070 */
[----:B------:R-:W-:Y:S02]  /*0180*/  IMAD R9, R6, UR8, R9 ;  /* 0x0000000806097c24 */ /* 0x000fe4000f8e0209 */
[----:B------:R-:W-:Y:S02]  /*0190*/  IMAD.MOV.U32 R6, RZ, RZ, RZ ;  /* 0x000000ffff067224 */ /* 0x000fe400078e00ff */
[----:B------:R-:W-:Y:S01]  /*01a0*/  IMAD.IADD R9, R9, 0x1, -R2 ;  /* 0x0000000109097824 */ /* 0x000fe200078e0a02 */
[----:B0-----:R-:W0:Y:S04]  /*01b0*/  MUFU.RCP R8, R8 ;  /* 0x0000000800087308 */ /* 0x001e280000001000 */
[C---:B------:R-:W-:Y:S01]  /*01c0*/  ISETP.NE.AND P0, PT, R9.reuse, RZ, PT ;  /* 0x000000ff0900720c */ /* 0x040fe20003f05270 */
[----:B0-----:R-:W-:Y:S01]  /*01d0*/  VIADD R7, R8, 0xffffffe ;  /* 0x0ffffffe08077836 */ /* 0x001fe20000000000 */
[----:B------:R-:W-:-:S11]  /*01e0*/  IADD3 R8, PT, PT, R9, -0x1, RZ ;  /* 0xffffffff09087810 */ /* 0x000fd60007ffe0ff */
[----:B------:R-:W-:Y:S01]  /*01f0*/  @!P0 IMAD.MOV R8, RZ, RZ, R9 ;  /* 0x000000ffff088224 */ /* 0x000fe200078e0209 */
[----:B------:R-:W0:Y:S02]  /*0200*/  F2I.FTZ.U32.TRUNC.NTZ R7, R7 ;  /* 0x0000000700077305 */ /* 0x000e24000021f000 */
[----:B0-----:R-:W-:-:S04]  /*0210*/  IMAD.MOV R11, RZ, RZ, -R7 ;  /* 0x000000ffff0b7224 */ /* 0x001fc800078e0a07 */
[----:B------:R-:W-:-:S04]  /*0220*/  IMAD R11, R11, UR8, RZ ;  /* 0x000000080b0b7c24 */ /* 0x000fc8000f8e02ff */
[----:B------:R-:W-:-:S06]  /*0230*/  IMAD.HI.U32 R7, R7, R11, R6 ;  /* 0x0000000b07077227 */ /* 0x000fcc00078e0006 */
[----:B------:R-:W-:-:S04]  /*0240*/  IMAD.HI.U32 R9, R7, R8, RZ ;  /* 0x0000000807097227 */ /* 0x000fc800078e00ff */
[----:B------:R-:W-:-:S04]  /*0250*/  IMAD.MOV R7, RZ, RZ, -R9 ;  /* 0x000000ffff077224 */ /* 0x000fc800078e0a09 */
[----:B------:R-:W-:Y:S02]  /*0260*/  IMAD R8, R7, UR8, R8 ;  /* 0x0000000807087c24 */ /* 0x000fe4000f8e0208 */
[----:B------:R-:W0:Y:S03]  /*0270*/  LDC.64 R6, c[0x0][0x380] ;  /* 0x0000e000ff067b82 */ /* 0x000e260000000a00 */
[----:B------:R-:W-:-:S13]  /*0280*/  ISETP.GE.U32.AND P1, PT, R8, UR8, PT ;  /* 0x0000000808007c0c */ /* 0x000fda000bf26070 */
[----:B------:R-:W-:Y:S01]  /*0290*/  @P1 IADD3 R8, PT, PT, R8, -UR8, RZ ;  /* 0x8000000808081c10 */ /* 0x000fe2000fffe0ff */
[----:B------:R-:W-:-:S03]  /*02a0*/  @P1 VIADD R9, R9, 0x1 ;  /* 0x0000000109091836 */ /* 0x000fc60000000000 */
[----:B------:R-:W-:Y:S02]  /*02b0*/  ISETP.GE.U32.AND P2, PT, R8, UR8, PT ;  /* 0x0000000808007c0c */ /* 0x000fe4000bf46070 */
[----:B------:R-:W-:-:S11]  /*02c0*/  SEL R8, RZ, 0x1, !P0 ;  /* 0x00000001ff087807 */ /* 0x000fd60004000000 */
[----:B------:R-:W-:Y:S01]  /*02d0*/  @P2 VIADD R9, R9, 0x1 ;  /* 0x0000000109092836 */ /* 0x000fe20000000000 */
[----:B------:R-:W-:-:S05]  /*02e0*/  @!P3 LOP3.LUT R9, RZ, UR8, RZ, 0x33, !PT ;  /* 0x00000008ff09bc12 */ /* 0x000fca000f8e33ff */
[----:B------:R-:W-:-:S05]  /*02f0*/  IMAD.IADD R8, R8, 0x1, R9 ;  /* 0x0000000108087824 */ /* 0x000fca00078e0209 */
[C---:B------:R-:W-:Y:S02]  /*0300*/  LOP3.LUT R9, R8.reuse, 0x3, RZ, 0xc0, !PT ;  /* 0x0000000308097812 */ /* 0x040fe400078ec0ff */
[----:B------:R-:W-:Y:S02]  /*0310*/  ISETP.GE.U32.AND P1, PT, R8, 0x3, PT ;  /* 0x000000030800780c */ /* 0x000fe40003f26070 */
[----:B------:R-:W-:-:S13]  /*0320*/  ISETP.NE.AND P0, PT, R9, 0x3, PT ;  /* 0x000000030900780c */ /* 0x000fda0003f05270 */
[----:B0-----:R-:W-:Y:S05]  /*0330*/  @!P0 BRA `(.L_x_52) ;  /* 0x0000000000388947 */ /* 0x001fea0003800000 */
[----:B------:R-:W0:Y:S01]  /*0340*/  LDC.64 R10, c[0x0][0x380] ;  /* 0x0000e000ff0a7b82 */ /* 0x000e220000000a00 */
[----:B------:R-:W-:Y:S02]  /*0350*/  VIADD R8, R8, 0x1 ;  /* 0x0000000108087836 */ /* 0x000fe40000000000 */
[----:B------:R-:W-:-:S03]  /*0360*/  IMAD.MOV.U32 R16, RZ, RZ, RZ ;  /* 0x000000ffff107224 */ /* 0x000fc600078e00ff */
[----:B------:R-:W-:-:S05]  /*0370*/  LOP3.LUT R8, R8, 0x3, RZ, 0xc0, !PT ;  /* 0x0000000308087812 */ /* 0x000fca00078ec0ff */
[----:B------:R-:W-:-:S07]  /*0380*/  IMAD.MOV R12, RZ, RZ, -R8 ;  /* 0x000000ffff0c7224 */ /* 0x000fce00078e0a08 */
.L_x_53:
[----:B0-----:R-:W-:-:S06]  /*0390*/  IMAD.WIDE R8, R5, 0x4, R10 ;  /* 0x0000000405087825 */ /* 0x001fcc00078e020a */
[----:B------:R-:W2:Y:S01]  /*03a0*/  LDG.E R9, desc[UR6][R8.64] ;  /* 0x0000000608097981 */ /* 0x000ea2000c1e1900 */
[----:B------:R-:W-:Y:S02]  /*03b0*/  VIADD R12, R12, 0x1 ;  /* 0x000000010c0c7836 */ /* 0x000fe40000000000 */
[----:B------:R-:W-:Y:S01]  /*03c0*/  VIADD R5, R5, UR8 ;  /* 0x0000000805057c36 */ /* 0x000fe20008000000 */
[----:B--2---:R-:W-:-:S13]  /*03d0*/  ISETP.NE.AND P0, PT, R9, R0, PT ;  /* 0x000000000900720c */ /* 0x004fda0003f05270 */
[----:B------:R-:W-:-:S05]  /*03e0*/  @!P0 IADD3 R16, PT, PT, R16, 0x1, RZ ;  /* 0x0000000110108810 */ /* 0x000fca0007ffe0ff */
[----:B------:R1:W-:Y:S01]  /*03f0*/  @!P0 STS [R3], R16 ;  /* 0x0000001003008388 */ /* 0x0003e20000000800 */
[----:B------:R-:W-:-:S13]  /*0400*/  ISETP.NE.AND P0, PT, R12, RZ, PT ;  /* 0x000000ff0c00720c */ /* 0x000fda0003f05270 */
[----:B-1----:R-:W-:Y:S05]  /*0410*/  @P0 BRA `(.L_x_53) ;  /* 0xfffffffc00dc0947 */ /* 0x002fea000383ffff */
.L_x_52:
[----:B------:R-:W-:Y:S05]  /*0420*/  BSYNC.RECONVERGENT B1 ;  /* 0x0000000000017941 */ /* 0x000fea0003800200 */
.L_x_51:
[----:B------:R-:W-:Y:S05]  /*0430*/  @!P1 BRA `(.L_x_50) ;  /* 0x00000000006c9947 */ /* 0x000fea0003800000 */
.L_x_54:
[----:B------:R-:W-:Y:S01]  /*0440*/  USHF.L.U32 UR4, UR8, 0x2, URZ ;  /* 0x0000000208047899 */ /* 0x000fe200080006ff */
[----:B------:R-:W-:-:S05]  /*0450*/  IMAD.WIDE R14, R5, 0x4, R6 ;  /* 0x00000004050e7825 */ /* 0x000fca00078e0206 */
[----:B------:R-:W-:-:S05]  /*0460*/  IADD3 R8, P0, PT, R14, UR4, RZ ;  /* 0x000000040e087c10 */ /* 0x000fca000ff1e0ff */
[----:B------:R-:W-:Y:S01]  /*0470*/  IMAD.X R9, RZ, RZ, R15, P0 ;  /* 0x000000ffff097224 */ /* 0x000fe200000e060f */
[----:B------:R-:W-:Y:S01]  /*0480*/  IADD3 R10, P0, PT, R8, UR4, RZ ;  /* 0x00000004080a7c10 */ /* 0x000fe2000ff1e0ff */
[----:B------:R-:W2:Y:S03]  /*0490*/  LDG.E R15, desc[UR6][R14.64] ;  /* 0x000000060e0f7981 */ /* 0x000ea6000c1e1900 */
[----:B------:R-:W-:Y:S02]  /*04a0*/  IADD3.X R11, PT, PT, RZ, R9, RZ, P0, !PT ;  /* 0x00000009ff0b7210 */ /* 0x000fe400007fe4ff */
[----:B------:R-:W3:Y:S01]  /*04b0*/  LDG.E R9, desc[UR6][R8.64] ;  /* 0x0000000608097981 */ /* 0x000ee2000c1e1900 */
[----:B------:R-:W-:-:S05]  /*04c0*/  IADD3 R12, P0, PT, R10, UR4, RZ ;  /* 0x000000040a0c7c10 */ /* 0x000fca000ff1e0ff */
[----:B------:R-:W-:Y:S02]  /*04d0*/  IMAD.X R13, RZ, RZ, R11, P0 ;  /* 0x000000ffff0d7224 */ /* 0x000fe400000e060b */
[----:B------:R-:W4:Y:S04]  /*04e0*/  LDG.E R11, desc[UR6][R10.64] ;  /* 0x000000060a0b7981 */ /* 0x000f28000c1e1900 */
[----:B------:R-:W5:Y:S01]  /*04f0*/  LDG.E R13, desc[UR6][R12.64] ;  /* 0x000000060c0d7981 */ /* 0x000f62000c1e1900 */
[----:B------:R-:W-:Y:S01]  /*0500*/  VIADD R5, R5, UR4 ;  /* 0x0000000405057c36 */ /* 0x000fe20008000000 */
[-C--:B--2---:R-:W-:Y:S02]  /*0510*/  ISETP.NE.AND P0, PT, R15, R0.reuse, PT ;  /* 0x000000000f00720c */ /* 0x084fe40003f05270 */
[----:B---3--:R-:W-:-:S02]  /*0520*/  ISETP.NE.AND P1, PT, R9, R0, PT ;  /* 0x000000000900720c */ /* 0x008fc40003f25270 */
[----:B----4-:R-:W-:-:S09]  /*0530*/  ISETP.NE.AND P2, PT, R11, R0, PT ;  /* 0x000000000b00720c */ /* 0x010fd20003f45270 */
[----:B0-----:R-:W-:Y:S01]  /*0540*/  @!P0 VIADD R16, R16, 0x1 ;  /* 0x0000000110108836 */ /* 0x001fe20000000000 */
[----:B-----5:R-:W-:-:S04]  /*0550*/  ISETP.NE.AND P3, PT, R13, R0, PT ;  /* 0x000000000d00720c */ /* 0x020fc80003f65270 */
[----:B------:R0:W-:Y:S01]  /*0560*/  @!P0 STS [R3], R16 ;  /* 0x0000001003008388 */ /* 0x0001e20000000800 */
[----:B------:R-:W-:Y:S01]  /*0570*/  ISETP.GE.AND P0, PT, R5, R4, PT ;  /* 0x000000040500720c */ /* 0x000fe20003f06270 */
[----:B0-----:R-:W-:-:S05]  /*0580*/  @!P1 VIADD R16, R16, 0x1 ;  /* 0x0000000110109836 */ /* 0x001fca0000000000 */
[----:B------:R0:W-:Y:S02]  /*0590*/  @!P1 STS [R3], R16 ;  /* 0x0000001003009388 */ /* 0x0001e40000000800 */
[----:B0-----:R-:W-:-:S05]  /*05a0*/  @!P2 IADD3 R16, PT, PT, R16, 0x1, RZ ;  /* 0x000000011010a810 */ /* 0x001fca0007ffe0ff */
[----:B------:R0:W-:Y:S02]  /*05b0*/  @!P2 STS [R3], R16 ;  /* 0x000000100300a388 */ /* 0x0001e40000000800 */
[----:B0-----:R-:W-:-:S05]  /*05c0*/  @!P3 VIADD R16, R16, 0x1 ;  /* 0x000000011010b836 */ /* 0x001fca0000000000 */
[----:B------:R0:W-:Y:S01]  /*05d0*/  @!P3 STS [R3], R16 ;  /* 0x000000100300b388 */ /* 0x0001e20000000800 */
[----:B------:R-:W-:Y:S05]  /*05e0*/  @!P0 BRA `(.L_x_54) ;  /* 0xfffffffc00948947 */ /* 0x000fea000383ffff */
.L_x_50:
[----:B------:R-:W-:Y:S05]  /*05f0*/  BSYNC.RECONVERGENT B0 ;  /* 0x0000000000007941 */ /* 0x000fea0003800200 */
.L_x_49:
[----:B------:R-:W-:Y:S01]  /*0600*/  UISETP.GE.U32.AND UP0, UPT, UR8, 0x2, UPT ;  /* 0x000000020800788c */ /* 0x000fe2000bf06070 */
[----:B------:R-:W-:-:S08]  /*0610*/  ISETP.NE.AND P1, PT, R2, RZ, PT ;  /* 0x000000ff0200720c */ /* 0x000fd00003f25270 */
[----:B------:R-:W-:Y:S05]  /*0620*/  BRA.U !UP0, `(.L_x_55) ;  /* 0x00000001083c7547 */ /* 0x000fea000b800000 */
[----:B------:R-:W-:-:S07]  /*0630*/  IMAD.MOV.U32 R4, RZ, RZ, 0x1 ;  /* 0x00000001ff047424 */ /* 0x000fce00078e00ff */
.L_x_56:
[----:B------:R-:W-:Y:S01]  /*0640*/  SHF.L.U32 R7, R4, 0x1, RZ ;  /* 0x0000000104077819 */ /* 0x000fe200000006ff */
[----:B------:R-:W-:Y:S01]  /*0650*/  IMAD.IADD R6, R2, 0x1, R4 ;  /* 0x0000000102067824 */ /* 0x000fe200078e0204 */
[----:B------:R-:W-:Y:S03]  /*0660*/  BAR.SYNC.DEFER_BLOCKING 0x0 ;  /* 0x0000000000007b1d */ /* 0x000fe60000010000 */
[----:B------:R-:W-:-:S05]  /*0670*/  VIADD R5, R7, 0x3ff ;  /* 0x000003ff07057836 */ /* 0x000fca0000000000 */
[----:B------:R-:W-:-:S04]  /*0680*/  LOP3.LUT P0, RZ, R5, R2, RZ, 0xc0, !PT ;  /* 0x0000000205ff7212 */ /* 0x000fc8000780c0ff */
[----:B------:R-:W-:-:S13]  /*0690*/  ISETP.GE.OR P0, PT, R6, UR8, P0 ;  /* 0x0000000806007c0c */ /* 0x000fda0008706670 */
[----:B------:R-:W-:Y:S02]  /*06a0*/  @!P0 IMAD R5, R4, 0x4, R3 ;  /* 0x0000000404058824 */ /* 0x000fe400078e0203 */
[----:B------:R-:W-:Y:S04]  /*06b0*/  @!P0 LDS R4, [R3] ;  /* 0x0000000003048984 */ /* 0x000fe80000000800 */
[----:B------:R-:W1:Y:S02]  /*06c0*/  @!P0 LDS R5, [R5] ;  /* 0x0000000005058984 */ /* 0x000e640000000800 */
[----:B-1----:R-:W-:Y:S01]  /*06d0*/  @!P0 IADD3 R6, PT, PT, R5, R4, RZ ;  /* 0x0000000405068210 */ /* 0x002fe20007ffe0ff */
[----:B------:R-:W-:-:S04]  /*06e0*/  IMAD.MOV.U32 R4, RZ, RZ, R7 ;  /* 0x000000ffff047224 */ /* 0x000fc800078e0007 */
[----:B------:R1:W-:Y:S01]  /*06f0*/  @!P0 STS [R3], R6 ;  /* 0x0000000603008388 */ /* 0x0003e20000000800 */
[----:B------:R-:W-:-:S13]  /*0700*/  ISETP.GE.AND P0, PT, R7, UR8, PT ;  /* 0x0000000807007c0c */ /* 0x000fda000bf06270 */
[----:B-1----:R-:W-:Y:S05]  /*0710*/  @!P0 BRA `(.L_x_56) ;  /* 0xfffffffc00c88947 */ /* 0x002fea000383ffff */
.L_x_55:
[----:B------:R-:W-:Y:S05]  /*0720*/  @P1 EXIT ;  /* 0x000000000000194d */ /* 0x000fea0003800000 */
[----:B------:R-:W1:Y:S01]  /*0730*/  S2UR UR5, SR_CgaCtaId ;  /* 0x00000000000579c3 */ /* 0x000e620000008800 */
[----:B------:R-:W-:Y:S02]  /*0740*/  UMOV UR4, 0x400 ;  /* 0x0000040000047882 */ /* 0x000fe40000000000 */
[----:B-1----:R-:W-:-:S09]  /*0750*/  ULEA UR4, UR5, UR4, 0x18 ;  /* 0x0000000405047291 */ /* 0x002fd2000f8ec0ff */
[----:B------:R-:W1:Y:S02]  /*0760*/  LDS R5, [UR4] ;  /* 0x00000004ff057984 */ /* 0x000e640008000800 */
[----:B-1----:R-:W-:-:S13]  /*0770*/  ISETP.NE.AND P0, PT, R5, RZ, PT ;  /* 0x000000ff0500720c */ /* 0x002fda0003f05270 */
[----:B------:R-:W-:Y:S05]  /*0780*/  @!P0 EXIT ;  /* 0x000000000000894d */ /* 0x000fea0003800000 */
[----:B0-----:R-:W0:Y:S02]  /*0790*/  LDC.64 R2, c[0x0][0x388] ;  /* 0x0000e200ff027b82 */ /* 0x001e240000000a00 */
[----:B0-----:R-:W-:-:S05]  /*07a0*/  IMAD.WIDE.U32 R2, R0, 0x4, R2 ;  /* 0x0000000400027825 */ /* 0x001fca00078e0002 */
[----:B------:R-:W-:Y:S01]  /*07b0*/  REDG.E.ADD.STRONG.GPU desc[UR6][R2.64], R5 ;  /* 0x000000050200798e */ /* 0x000fe2000c12e106 */
[----:B------:R-:W-:Y:S05]  /*07c0*/  EXIT ;  /* 0x000000000000794d */ /* 0x000fea0003800000 */
.L_x_57:
        /* <DEDUP_REMOVED lines=11> */
.L_x_61:


//--------------------- .nv.shared._Z14convert_kernelPjj --------------------------
	.section	.nv.shared._Z14convert_kernelPjj,"aw",@nobits
	.sectionflags	@""
	.align	16
	.zero		1024


//--------------------- .nv.shared.reserved.0     --------------------------
	.section	.nv.shared.reserved.0,"aw",@nobits
	.weak		__nv_reservedSMEM_offset_0_alias
	.size		__nv_reservedSMEM_offset_0_alias, 0, 64
	.other		__nv_reservedSMEM_offset_0_alias,@"STO_CUDA_RESERVED_SHARED STV_DEFAULT"
__nv_reservedSMEM_offset_0_alias:
	.zero		0
	.zero		64


//--------------------- .nv.shared._Z7kernel1PjS_jj --------------------------
	.section	.nv.shared._Z7kernel1PjS_jj,"aw",@nobits
	.sectionflags	@""
	.align	16
	.zero		1024


//--------------------- .nv.shared._Z7kernel2PjS_jj --------------------------
	.section	.nv.shared._Z7kernel2PjS_jj,"aw",@nobits
	.sectionflags	@""
	.align	16
	.zero		1024


//--------------------- .nv.constant0._Z14convert_kernelPjj --------------------------
	.section	.nv.constant0._Z14convert_kernelPjj,"a",@progbits
	.sectionflags	@""
	.align	4
.nv.constant0._Z14convert_kernelPjj:
	.zero		908


//--------------------- .nv.constant0._Z7kernel1PjS_jj --------------------------
	.section	.nv.constant0._Z7kernel1PjS_jj,"a",@progbits
	.sectionflags	@""
	.align	4
.nv.constant0._Z7kernel1PjS_jj:
	.zero		920


//--------------------- .nv.constant0._Z7kernel2PjS_jj --------------------------
	.section	.nv.constant0._Z7kernel2PjS_jj,"a",@progbits
	.sectionflags	@""
	.align	4
.nv.constant0._Z7kernel2PjS_jj:
	.zero		920


//--------------------- SYMBOLS --------------------------

	.type		.nv.reservedSmem.offset0,@object
	.size		.nv.reservedSmem.offset0,0x4
	.type		.nv.reservedSmem.cap,@object
	.size		.nv.reservedSmem.cap,0x4
